// auto-generated by cutlass_sweep.gemm — config: {"arch": "sm_100", "cluster_m": 1, "cluster_n": 1, "dtype": "e4m3", "dtype_b": "e4m3", "layout": "nt", "stages": 0, "tile_k": 64, "tile_m": 64, "tile_n": 112}
#include "cutlass/cutlass.h"
#include "cutlass/gemm/collective/collective_builder.hpp"
#include "cutlass/gemm/device/gemm_universal_adapter.h"
#include "cutlass/gemm/kernel/gemm_universal.hpp"
#include "cutlass/epilogue/collective/collective_builder.hpp"

using ElemA = cutlass::float_e4m3_t;
using ElemB = cutlass::float_e4m3_t;
using ElemCD = cutlass::float_e4m3_t;
using Acc  = float;
using TileShape    = cute::Shape<cute::_64, cute::_112, cute::_64>;
using ClusterShape = cute::Shape<cute::_1, cute::_1, cute::_1>;

using CollectiveEpilogue = typename cutlass::epilogue::collective::CollectiveBuilder<
    cutlass::arch::Sm100, cutlass::arch::OpClassTensorOp,
    TileShape, ClusterShape,
    cutlass::epilogue::collective::EpilogueTileAuto,
    Acc, Acc,
    ElemCD, cutlass::layout::RowMajor, 128 / cutlass::sizeof_bits<ElemCD>::value,
    ElemCD, cutlass::layout::RowMajor, 128 / cutlass::sizeof_bits<ElemCD>::value,
    cutlass::epilogue::collective::EpilogueScheduleAuto
  >::CollectiveOp;

using CollectiveMainloop = typename cutlass::gemm::collective::CollectiveBuilder<
    cutlass::arch::Sm100, cutlass::arch::OpClassTensorOp,
    ElemA, cutlass::layout::RowMajor, 128 / cutlass::sizeof_bits<ElemA>::value,
    ElemB, cutlass::layout::ColumnMajor, 128 / cutlass::sizeof_bits<ElemB>::value,
    Acc,
    TileShape, ClusterShape,
    cutlass::gemm::collective::StageCountAutoCarveout<static_cast<int>(sizeof(typename CollectiveEpilogue::SharedStorage))>,
    cutlass::gemm::collective::KernelScheduleAuto
  >::CollectiveOp;

using GemmKernel = cutlass::gemm::kernel::GemmUniversal<
    cute::Shape<int,int,int,int>,
    CollectiveMainloop,
    CollectiveEpilogue
>;
using Gemm = cutlass::gemm::device::GemmUniversalAdapter<GemmKernel>;

// Force the device kernel symbol into the cubin without needing a host main.
auto* _anchor = &cutlass::device_kernel<GemmKernel>;


// ===== COMPILED SASS (sm_100a) =====

	.target	sm_100a

	.elftype	@"ET_EXEC"


//--------------------- .note.nv.tkinfo           --------------------------
	.section	.note.nv.tkinfo,"",@"SHT_NOTE"
	.sectionflags	@"SHF_NOTE_NV_TKINFO"
	.tkinfo
        /*0018*/ 	.word	0x00000002
        /*0030*/ 	.string	""
        /*0030*/ 	.string	"ptxas"
        /*0030*/ 	.string	"Cuda compilation tools, release 13.0, V13.0.88"
        /*0030*/ 	.string	"Build cuda_13.0.r13.0/compiler.36424714_0"
        /*0030*/ 	.string	"-arch sm_100a -m 64 "



//--------------------- .note.nv.cuinfo           --------------------------
	.section	.note.nv.cuinfo,"",@"SHT_NOTE"
	.sectionflags	@"SHF_NOTE_NV_CUINFO"
        /*0018*/ 	.short	0x0002
        /*001a*/ 	.short	0x0064
        /*001c*/ 	.short	0x0082
	.zero		2


//--------------------- .nv.info                  --------------------------
	.section	.nv.info,"",@"SHT_CUDA_INFO"
	.align	4


	//----- nvinfo : EIATTR_REGCOUNT
	.align		4
        /*0000*/ 	.byte	0x04, 0x2f
        /*0002*/ 	.short	(.L_16 - .L_15)
	.align		4
.L_15:
        /*0004*/ 	.word	index@(_ZN7cutlass13device_kernelINS_4gemm6kernel13GemmUniversalIN4cute5tupleIJiiiiEEENS1_10collective13CollectiveMmaINS1_35MainloopSm100TmaUmmaWarpSpecializedILi19ELi2ELi4ENS5_IJNS4_1CILi1EEESB_SB_EEEEENS5_IJNSA_ILi64EEENSA_ILi112EEESE_EEENS_12float_e4m3_tENS5_IJlSB_lEEESH_SI_NS4_8TiledMMAINS4_8MMA_AtomIJNS4_10MMA_TraitsINS4_19SM100_MMA_F8F6F4_SSEJSH_SH_fSE_SF_NS4_17integral_constantINS4_4UMMA5MajorELSP_0EEESQ_NSN_INSO_7ScaleInELSR_0EEESS_EEEEEENS4_6LayoutISC_NS5_IJNSA_ILi0EEESW_SW_EEEEENS5_IJNS4_10UnderscoreESZ_SZ_EEEEENS4_13SM90_TMA_LOADENS4_14ComposedLayoutINS4_7SwizzleILi2ELi4ELi3EEENS4_18smem_ptr_flag_bitsILi8EEENSV_INS5_IJNSA_ILi8EEESE_EEENS5_IJSE_SB_EEEEEEEvNS4_8identityES12_S1C_vS1D_EENS_8epilogue10collective18CollectiveEpilogueINS1F_23Sm100TmaWarpSpecializedILi1ELi1ELi56ELb0ELb0EEEJSG_NS5_IJNSV_ISE_SB_EENSV_ISF_SB_EEEEESH_SI_SH_SI_NS1F_6fusion15FusionCallbacksIS1J_NS1N_17LinearCombinationISH_fSH_fLNS_15FloatRoundStyleE2EEESG_S1M_JEEENS4_5SM1004TMEM4LOAD25SM100_TMEM_LOAD_16dp32b8xES12_NS13_INS14_ILi0ELi4ELi3EEES17_NSV_INS5_IJS18_NSA_ILi16EEEEEENS5_IJS1Y_SB_EEEEEEENS4_39AutoVectorizingCopyWithAssumedAlignmentILi128EEENS4_14SM90_TMA_STOREES22_S24_S24_EEEvvEEEEvNT_6ParamsE)
        /*0008*/ 	.word	0x000000a2


	//----- nvinfo : EIATTR_FRAME_SIZE
	.align		4
.L_16:
        /*000c*/ 	.byte	0x04, 0x11
        /*000e*/ 	.short	(.L_18 - .L_17)
	.align		4
.L_17:
        /*0010*/ 	.word	index@($__internal_2_$__cuda_sm10x_tcgen05_guardrail_trap_unallocated_columns_being_dealloced)
        /*0014*/ 	.word	0x00000000


	//----- nvinfo : EIATTR_FRAME_SIZE
	.align		4
.L_18:
        /*0018*/ 	.byte	0x04, 0x11
        /*001a*/ 	.short	(.L_20 - .L_19)
	.align		4
.L_19:
        /*001c*/ 	.word	index@($__internal_1_$__cuda_sm10x_tcgen05_guardrail_trap_phase_invalid_during_alloc)
        /*0020*/ 	.word	0x00000000


	//----- nvinfo : EIATTR_FRAME_SIZE
	.align		4
.L_20:
        /*0024*/ 	.byte	0x04, 0x11
        /*0026*/ 	.short	(.L_22 - .L_21)
	.align		4
.L_21:
        /*0028*/ 	.word	index@($__internal_0_$__cuda_sm10x_tcgen05_guardrail_trap_col_being_dealloced_not_returned_by_alloc)
        /*002c*/ 	.word	0x00000000


	//----- nvinfo : EIATTR_FRAME_SIZE
	.align		4
.L_22:
        /*0030*/ 	.byte	0x04, 0x11
        /*0032*/ 	.short	(.L_24 - .L_23)
	.align		4
.L_23:
        /*0034*/ 	.word	index@(_ZN7cutlass13device_kernelINS_4gemm6kernel13GemmUniversalIN4cute5tupleIJiiiiEEENS1_10collective13CollectiveMmaINS1_35MainloopSm100TmaUmmaWarpSpecializedILi19ELi2ELi4ENS5_IJNS4_1CILi1EEESB_SB_EEEEENS5_IJNSA_ILi64EEENSA_ILi112EEESE_EEENS_12float_e4m3_tENS5_IJlSB_lEEESH_SI_NS4_8TiledMMAINS4_8MMA_AtomIJNS4_10MMA_TraitsINS4_19SM100_MMA_F8F6F4_SSEJSH_SH_fSE_SF_NS4_17integral_constantINS4_4UMMA5MajorELSP_0EEESQ_NSN_INSO_7ScaleInELSR_0EEESS_EEEEEENS4_6LayoutISC_NS5_IJNSA_ILi0EEESW_SW_EEEEENS5_IJNS4_10UnderscoreESZ_SZ_EEEEENS4_13SM90_TMA_LOADENS4_14ComposedLayoutINS4_7SwizzleILi2ELi4ELi3EEENS4_18smem_ptr_flag_bitsILi8EEENSV_INS5_IJNSA_ILi8EEESE_EEENS5_IJSE_SB_EEEEEEEvNS4_8identityES12_S1C_vS1D_EENS_8epilogue10collective18CollectiveEpilogueINS1F_23Sm100TmaWarpSpecializedILi1ELi1ELi56ELb0ELb0EEEJSG_NS5_IJNSV_ISE_SB_EENSV_ISF_SB_EEEEESH_SI_SH_SI_NS1F_6fusion15FusionCallbacksIS1J_NS1N_17LinearCombinationISH_fSH_fLNS_15FloatRoundStyleE2EEESG_S1M_JEEENS4_5SM1004TMEM4LOAD25SM100_TMEM_LOAD_16dp32b8xES12_NS13_INS14_ILi0ELi4ELi3EEES17_NSV_INS5_IJS18_NSA_ILi16EEEEEENS5_IJS1Y_SB_EEEEEEENS4_39AutoVectorizingCopyWithAssumedAlignmentILi128EEENS4_14SM90_TMA_STOREES22_S24_S24_EEEvvEEEEvNT_6ParamsE)
        /*0038*/ 	.word	0x00000000


	//----- nvinfo : EIATTR_MIN_STACK_SIZE
	.align		4
.L_24:
        /*003c*/ 	.byte	0x04, 0x12
        /*003e*/ 	.short	(.L_26 - .L_25)
	.align		4
.L_25:
        /*0040*/ 	.word	index@(_ZN7cutlass13device_kernelINS_4gemm6kernel13GemmUniversalIN4cute5tupleIJiiiiEEENS1_10collective13CollectiveMmaINS1_35MainloopSm100TmaUmmaWarpSpecializedILi19ELi2ELi4ENS5_IJNS4_1CILi1EEESB_SB_EEEEENS5_IJNSA_ILi64EEENSA_ILi112EEESE_EEENS_12float_e4m3_tENS5_IJlSB_lEEESH_SI_NS4_8TiledMMAINS4_8MMA_AtomIJNS4_10MMA_TraitsINS4_19SM100_MMA_F8F6F4_SSEJSH_SH_fSE_SF_NS4_17integral_constantINS4_4UMMA5MajorELSP_0EEESQ_NSN_INSO_7ScaleInELSR_0EEESS_EEEEEENS4_6LayoutISC_NS5_IJNSA_ILi0EEESW_SW_EEEEENS5_IJNS4_10UnderscoreESZ_SZ_EEEEENS4_13SM90_TMA_LOADENS4_14ComposedLayoutINS4_7SwizzleILi2ELi4ELi3EEENS4_18smem_ptr_flag_bitsILi8EEENSV_INS5_IJNSA_ILi8EEESE_EEENS5_IJSE_SB_EEEEEEEvNS4_8identityES12_S1C_vS1D_EENS_8epilogue10collective18CollectiveEpilogueINS1F_23Sm100TmaWarpSpecializedILi1ELi1ELi56ELb0ELb0EEEJSG_NS5_IJNSV_ISE_SB_EENSV_ISF_SB_EEEEESH_SI_SH_SI_NS1F_6fusion15FusionCallbacksIS1J_NS1N_17LinearCombinationISH_fSH_fLNS_15FloatRoundStyleE2EEESG_S1M_JEEENS4_5SM1004TMEM4LOAD25SM100_TMEM_LOAD_16dp32b8xES12_NS13_INS14_ILi0ELi4ELi3EEES17_NSV_INS5_IJS18_NSA_ILi16EEEEEENS5_IJS1Y_SB_EEEEEEENS4_39AutoVectorizingCopyWithAssumedAlignmentILi128EEENS4_14SM90_TMA_STOREES22_S24_S24_EEEvvEEEEvNT_6ParamsE)
        /*0044*/ 	.word	0x00000000
.L_26:


//--------------------- .nv.compat                --------------------------
	.section	.nv.compat,"",@"SHT_CUDA_COMPAT_INFO"
	.align	4
        /*0000*/ 	.byte	0x02, 0x09, 0x01, 0x00, 0x02, 0x02, 0x02, 0x00, 0x02, 0x05, 0x05, 0x00, 0x03, 0x07, 0x01, 0x01
        /*0010*/ 	.byte	0x02, 0x03, 0x01, 0x00, 0x02, 0x06, 0x01, 0x00, 0x04, 0x0b, 0x08, 0x00, 0x09, 0x00, 0x00, 0x00
        /*0020*/ 	.byte	0x00, 0x00, 0x00, 0x00


//--------------------- .nv.info._ZN7cutlass13device_kernelINS_4gemm6kernel13GemmUniversalIN4cute5tupleIJiiiiEEENS1_10collective13CollectiveMmaINS1_35MainloopSm100TmaUmmaWarpSpecializedILi19ELi2ELi4ENS5_IJNS4_1CILi1EEESB_SB_EEEEENS5_IJNSA_ILi64EEENSA_ILi112EEESE_EEENS_12float_e4m3_tENS5_IJlSB_lEEESH_SI_NS4_8TiledMMAINS4_8MMA_AtomIJNS4_10MMA_TraitsINS4_19SM100_MMA_F8F6F4_SSEJSH_SH_fSE_SF_NS4_17integral_constantINS4_4UMMA5MajorELSP_0EEESQ_NSN_INSO_7ScaleInELSR_0EEESS_EEEEEENS4_6LayoutISC_NS5_IJNSA_ILi0EEESW_SW_EEEEENS5_IJNS4_10UnderscoreESZ_SZ_EEEEENS4_13SM90_TMA_LOADENS4_14ComposedLayoutINS4_7SwizzleILi2ELi4ELi3EEENS4_18smem_ptr_flag_bitsILi8EEENSV_INS5_IJNSA_ILi8EEESE_EEENS5_IJSE_SB_EEEEEEEvNS4_8identityES12_S1C_vS1D_EENS_8epilogue10collective18CollectiveEpilogueINS1F_23Sm100TmaWarpSpecializedILi1ELi1ELi56ELb0ELb0EEEJSG_NS5_IJNSV_ISE_SB_EENSV_ISF_SB_EEEEESH_SI_SH_SI_NS1F_6fusion15FusionCallbacksIS1J_NS1N_17LinearCombinationISH_fSH_fLNS_15FloatRoundStyleE2EEESG_S1M_JEEENS4_5SM1004TMEM4LOAD25SM100_TMEM_LOAD_16dp32b8xES12_NS13_INS14_ILi0ELi4ELi3EEES17_NSV_INS5_IJS18_NSA_ILi16EEEEEENS5_IJS1Y_SB_EEEEEEENS4_39AutoVectorizingCopyWithAssumedAlignmentILi128EEENS4_14SM90_TMA_STOREES22_S24_S24_EEEvvEEEEvNT_6ParamsE --------------------------
	.section	.nv.info._ZN7cutlass13device_kernelINS_4gemm6kernel13GemmUniversalIN4cute5tupleIJiiiiEEENS1_10collective13CollectiveMmaINS1_35MainloopSm100TmaUmmaWarpSpecializedILi19ELi2ELi4ENS5_IJNS4_1CILi1EEESB_SB_EEEEENS5_IJNSA_ILi64EEENSA_ILi112EEESE_EEENS_12float_e4m3_tENS5_IJlSB_lEEESH_SI_NS4_8TiledMMAINS4_8MMA_AtomIJNS4_10MMA_TraitsINS4_19SM100_MMA_F8F6F4_SSEJSH_SH_fSE_SF_NS4_17integral_constantINS4_4UMMA5MajorELSP_0EEESQ_NSN_INSO_7ScaleInELSR_0EEESS_EEEEEENS4_6LayoutISC_NS5_IJNSA_ILi0EEESW_SW_EEEEENS5_IJNS4_10UnderscoreESZ_SZ_EEEEENS4_13SM90_TMA_LOADENS4_14ComposedLayoutINS4_7SwizzleILi2ELi4ELi3EEENS4_18smem_ptr_flag_bitsILi8EEENSV_INS5_IJNSA_ILi8EEESE_EEENS5_IJSE_SB_EEEEEEEvNS4_8identityES12_S1C_vS1D_EENS_8epilogue10collective18CollectiveEpilogueINS1F_23Sm100TmaWarpSpecializedILi1ELi1ELi56ELb0ELb0EEEJSG_NS5_IJNSV_ISE_SB_EENSV_ISF_SB_EEEEESH_SI_SH_SI_NS1F_6fusion15FusionCallbacksIS1J_NS1N_17LinearCombinationISH_fSH_fLNS_15FloatRoundStyleE2EEESG_S1M_JEEENS4_5SM1004TMEM4LOAD25SM100_TMEM_LOAD_16dp32b8xES12_NS13_INS14_ILi0ELi4ELi3EEES17_NSV_INS5_IJS18_NSA_ILi16EEEEEENS5_IJS1Y_SB_EEEEEEENS4_39AutoVectorizingCopyWithAssumedAlignmentILi128EEENS4_14SM90_TMA_STOREES22_S24_S24_EEEvvEEEEvNT_6ParamsE,"",@"SHT_CUDA_INFO"
	.sectionflags	@""
	.align	4


	//----- nvinfo : EIATTR_CUDA_API_VERSION
	.align		4
        /*0000*/ 	.byte	0x04, 0x37
        /*0002*/ 	.short	(.L_28 - .L_27)
.L_27:
        /*0004*/ 	.word	0x00000082


	//----- nvinfo : EIATTR_KPARAM_INFO
	.align		4
.L_28:
        /*0008*/ 	.byte	0x04, 0x17
        /*000a*/ 	.short	(.L_30 - .L_29)
.L_29:
        /*000c*/ 	.word	0x00000000
        /*0010*/ 	.short	0x0000
        /*0012*/ 	.short	0x0000
        /*0014*/ 	.byte	0x00, 0xf0, 0x01, 0x20


	//----- nvinfo : EIATTR_AT_ENTRY_FRAGMENTS
	.align		4
.L_30:
        /*0018*/ 	.byte	0x04, 0x4f
        /*001a*/ 	.short	(.L_32 - .L_31)


	//   ....[0]....
.L_31:
        /*001c*/ 	.word	0x00000006


	//----- nvinfo : EIATTR_RESERVED_SMEM_USED
	.align		4
.L_32:
        /*0020*/ 	.byte	0x01, 0x41
	.zero		2


	//----- nvinfo : EIATTR_SPARSE_MMA_MASK
	.align		4
        /*0024*/ 	.byte	0x03, 0x50
        /*0026*/ 	.short	0x0000


	//----- nvinfo : EIATTR_TCGEN05_1CTA_USED
	.align		4
        /*0028*/ 	.byte	0x01, 0x51
	.zero		2


	//----- nvinfo : EIATTR_MAXREG_COUNT
	.align		4
        /*002c*/ 	.byte	0x03, 0x1b
        /*002e*/ 	.short	0x00ff


	//----- nvinfo : EIATTR_NUM_BARRIERS
	.align		4
        /*0030*/ 	.byte	0x02, 0x4c
        /*0032*/ 	.byte	0x07
	.zero		1


	//----- nvinfo : EIATTR_EXTERNS
	.align		4
        /*0034*/ 	.byte	0x04, 0x0f
        /*0036*/ 	.short	(.L_34 - .L_33)


	//   ....[0]....
	.align		4
.L_33:
        /*0038*/ 	.word	index@(__assertfail)


	//----- nvinfo : EIATTR_MERCURY_ISA_VERSION
	.align		4
.L_34:
        /*003c*/ 	.byte	0x03, 0x5f
        /*003e*/ 	.short	0x0101


	//----- nvinfo : EIATTR_INT_WARP_WIDE_INSTR_OFFSETS
	.align		4
        /*0040*/ 	.byte	0x04, 0x31
        /*0042*/ 	.short	(.L_36 - .L_35)


	//   ....[0]....
.L_35:
        /*0044*/ 	.word	0x00001f80


	//   ....[1]....
        /*0048*/ 	.word	0x000041b0


	//   ....[2]....
        /*004c*/ 	.word	0x000041d0


	//   ....[3]....
        /*0050*/ 	.word	0x00004200


	//   ....[4]....
        /*0054*/ 	.word	0x00004c50


	//   ....[5]....
        /*0058*/ 	.word	0x00004ce0


	//   ....[6]....
        /*005c*/ 	.word	0x00004cf0


	//   ....[7]....
        /*0060*/ 	.word	0x00004d20


	//   ....[8]....
        /*0064*/ 	.word	0x00004ec0


	//   ....[9]....
        /*0068*/ 	.word	0x00004f20


	//   ....[10]....
        /*006c*/ 	.word	0x00004f50


	//   ....[11]....
        /*0070*/ 	.word	0x00004f70


	//----- nvinfo : EIATTR_COOP_GROUP_MASK_REGIDS
	.align		4
.L_36:
        /*0074*/ 	.byte	0x04, 0x29
        /*0076*/ 	.short	(.L_38 - .L_37)


	//   ....[0]....
.L_37:
        /*0078*/ 	.word	0xffffffff


	//   ....[1]....
        /*007c*/ 	.word	0xffffffff


	//   ....[2]....
        /*0080*/ 	.word	0xffffffff


	//   ....[3]....
        /*0084*/ 	.word	0xffffffff


	//   ....[4]....
        /*0088*/ 	.word	0xffffffff


	//   ....[5]....
        /*008c*/ 	.word	0xffffffff


	//   ....[6]....
        /*0090*/ 	.word	0xffffffff


	//   ....[7]....
        /*0094*/ 	.word	0xffffffff


	//   ....[8]....
        /*0098*/ 	.word	0xffffffff


	//   ....[9]....
        /*009c*/ 	.word	0xffffffff


	//   ....[10]....
        /*00a0*/ 	.word	0xffffffff


	//   ....[11]....
        /*00a4*/ 	.word	0xffffffff


	//   ....[12]....
        /*00a8*/ 	.word	0xffffffff


	//----- nvinfo : EIATTR_COOP_GROUP_INSTR_OFFSETS
	.align		4
.L_38:
        /*00ac*/ 	.byte	0x04, 0x28
        /*00ae*/ 	.short	(.L_40 - .L_39)


	//   ....[0]....
.L_39:
        /*00b0*/ 	.word	0x00000090


	//   ....[1]....
        /*00b4*/ 	.word	0x000004c0


	//   ....[2]....
        /*00b8*/ 	.word	0x00000840


	//   ....[3]....
        /*00bc*/ 	.word	0x00000980


	//   ....[4]....
        /*00c0*/ 	.word	0x00000a80


	//   ....[5]....
        /*00c4*/ 	.word	0x00000bf0


	//   ....[6]....
        /*00c8*/ 	.word	0x00000d90


	//   ....[7]....
        /*00cc*/ 	.word	0x00001e60


	//   ....[8]....
        /*00d0*/ 	.word	0x000034b0


	//   ....[9]....
        /*00d4*/ 	.word	0x000036c0


	//   ....[10]....
        /*00d8*/ 	.word	0x000036f0


	//   ....[11]....
        /*00dc*/ 	.word	0x00004090


	//   ....[12]....
        /*00e0*/ 	.word	0x000042c0


	//----- nvinfo : EIATTR_VRC_CTA_INIT_COUNT
	.align		4
.L_40:
        /*00e4*/ 	.byte	0x02, 0x4a
        /*00e6*/ 	.byte	0x80
	.zero		1


	//----- nvinfo : EIATTR_SYSCALL_OFFSETS
	.align		4
        /*00e8*/ 	.byte	0x04, 0x46
        /*00ea*/ 	.short	(.L_42 - .L_41)


	//   ....[0]....
.L_41:
        /*00ec*/ 	.word	0x00006020


	//   ....[1]....
        /*00f0*/ 	.word	0x000061a0


	//   ....[2]....
        /*00f4*/ 	.word	0x00006320


	//   ....[3]....
        /*00f8*/ 	.word	0x000064a0


	//   ....[4]....
        /*00fc*/ 	.word	0x00006620


	//   ....[5]....
        /*0100*/ 	.word	0x000067a0


	//   ....[6]....
        /*0104*/ 	.word	0x00006920


	//----- nvinfo : EIATTR_MBARRIER_INSTR_OFFSETS
	.align		4
.L_42:
        /*0108*/ 	.byte	0x04, 0x39
        /*010a*/ 	.short	(.L_44 - .L_43)


	//   ....[0]....
.L_43:
        /*010c*/ 	.word	0x000005c0
        /*0110*/ 	.word	0x000000ff
        /*0114*/ 	.word	0x00000000
        /*0118*/ 	.short	0x0100
        /*011a*/ 	.byte	0x05
	.zero		1


	//   ....[1]....
        /*011c*/ 	.word	0x000005d0
        /*0120*/ 	.word	0x000000ff
        /*0124*/ 	.word	0x00000098
        /*0128*/ 	.short	0x0100
        /*012a*/ 	.byte	0x05
	.zero		1


	//   ....[2]....
        /*012c*/ 	.word	0x000005e0
        /*0130*/ 	.word	0x000000ff
        /*0134*/ 	.word	0x00000008
        /*0138*/ 	.short	0x0100
        /*013a*/ 	.byte	0x05
	.zero		1


	//   ....[3]....
        /*013c*/ 	.word	0x000005f0
        /*0140*/ 	.word	0x000000ff
        /*0144*/ 	.word	0x000000a0
        /*0148*/ 	.short	0x0100
        /*014a*/ 	.byte	0x05
	.zero		1


	//   ....[4]....
        /*014c*/ 	.word	0x00000600
        /*0150*/ 	.word	0x000000ff
        /*0154*/ 	.word	0x00000010
        /*0158*/ 	.short	0x0100
        /*015a*/ 	.byte	0x05
	.zero		1


	//   ....[5]....
        /*015c*/ 	.word	0x00000610
        /*0160*/ 	.word	0x000000ff
        /*0164*/ 	.word	0x000000a8
        /*0168*/ 	.short	0x0100
        /*016a*/ 	.byte	0x05
	.zero		1


	//   ....[6]....
        /*016c*/ 	.word	0x00000620
        /*0170*/ 	.word	0x000000ff
        /*0174*/ 	.word	0x00000018
        /*0178*/ 	.short	0x0100
        /*017a*/ 	.byte	0x05
	.zero		1


	//   ....[7]....
        /*017c*/ 	.word	0x00000630
        /*0180*/ 	.word	0x000000ff
        /*0184*/ 	.word	0x000000b0
        /*0188*/ 	.short	0x0100
        /*018a*/ 	.byte	0x05
	.zero		1


	//   ....[8]....
        /*018c*/ 	.word	0x00000640
        /*0190*/ 	.word	0x000000ff
        /*0194*/ 	.word	0x00000020
        /*0198*/ 	.short	0x0100
        /*019a*/ 	.byte	0x05
	.zero		1


	//   ....[9]....
        /*019c*/ 	.word	0x00000650
        /*01a0*/ 	.word	0x000000ff
        /*01a4*/ 	.word	0x000000b8
        /*01a8*/ 	.short	0x0100
        /*01aa*/ 	.byte	0x05
	.zero		1


	//   ....[10]....
        /*01ac*/ 	.word	0x00000660
        /*01b0*/ 	.word	0x000000ff
        /*01b4*/ 	.word	0x00000028
        /*01b8*/ 	.short	0x0100
        /*01ba*/ 	.byte	0x05
	.zero		1


	//   ....[11]....
        /*01bc*/ 	.word	0x00000670
        /*01c0*/ 	.word	0x000000ff
        /*01c4*/ 	.word	0x000000c0
        /*01c8*/ 	.short	0x0100
        /*01ca*/ 	.byte	0x05
	.zero		1


	//   ....[12]....
        /*01cc*/ 	.word	0x00000680
        /*01d0*/ 	.word	0x000000ff
        /*01d4*/ 	.word	0x00000030
        /*01d8*/ 	.short	0x0100
        /*01da*/ 	.byte	0x05
	.zero		1


	//   ....[13]....
        /*01dc*/ 	.word	0x00000690
        /*01e0*/ 	.word	0x000000ff
        /*01e4*/ 	.word	0x000000c8
        /*01e8*/ 	.short	0x0100
        /*01ea*/ 	.byte	0x05
	.zero		1


	//   ....[14]....
        /*01ec*/ 	.word	0x000006a0
        /*01f0*/ 	.word	0x000000ff
        /*01f4*/ 	.word	0x00000038
        /*01f8*/ 	.short	0x0100
        /*01fa*/ 	.byte	0x05
	.zero		1


	//   ....[15]....
        /*01fc*/ 	.word	0x000006b0
        /*0200*/ 	.word	0x000000ff
        /*0204*/ 	.word	0x000000d0
        /*0208*/ 	.short	0x0100
        /*020a*/ 	.byte	0x05
	.zero		1


	//   ....[16]....
        /*020c*/ 	.word	0x000006c0
        /*0210*/ 	.word	0x000000ff
        /*0214*/ 	.word	0x00000040
        /*0218*/ 	.short	0x0100
        /*021a*/ 	.byte	0x05
	.zero		1


	//   ....[17]....
        /*021c*/ 	.word	0x000006d0
        /*0220*/ 	.word	0x000000ff
        /*0224*/ 	.word	0x000000d8
        /*0228*/ 	.short	0x0100
        /*022a*/ 	.byte	0x05
	.zero		1


	//   ....[18]....
        /*022c*/ 	.word	0x000006e0
        /*0230*/ 	.word	0x000000ff
        /*0234*/ 	.word	0x00000048
        /*0238*/ 	.short	0x0100
        /*023a*/ 	.byte	0x05
	.zero		1


	//   ....[19]....
        /*023c*/ 	.word	0x000006f0
        /*0240*/ 	.word	0x000000ff
        /*0244*/ 	.word	0x000000e0
        /*0248*/ 	.short	0x0100
        /*024a*/ 	.byte	0x05
	.zero		1


	//   ....[20]....
        /*024c*/ 	.word	0x00000700
        /*0250*/ 	.word	0x000000ff
        /*0254*/ 	.word	0x00000050
        /*0258*/ 	.short	0x0100
        /*025a*/ 	.byte	0x05
	.zero		1


	//   ....[21]....
        /*025c*/ 	.word	0x00000710
        /*0260*/ 	.word	0x000000ff
        /*0264*/ 	.word	0x000000e8
        /*0268*/ 	.short	0x0100
        /*026a*/ 	.byte	0x05
	.zero		1


	//   ....[22]....
        /*026c*/ 	.word	0x00000720
        /*0270*/ 	.word	0x000000ff
        /*0274*/ 	.word	0x00000058
        /*0278*/ 	.short	0x0100
        /*027a*/ 	.byte	0x05
	.zero		1


	//   ....[23]....
        /*027c*/ 	.word	0x00000730
        /*0280*/ 	.word	0x000000ff
        /*0284*/ 	.word	0x000000f0
        /*0288*/ 	.short	0x0100
        /*028a*/ 	.byte	0x05
	.zero		1


	//   ....[24]....
        /*028c*/ 	.word	0x00000740
        /*0290*/ 	.word	0x000000ff
        /*0294*/ 	.word	0x00000060
        /*0298*/ 	.short	0x0100
        /*029a*/ 	.byte	0x05
	.zero		1


	//   ....[25]....
        /*029c*/ 	.word	0x00000750
        /*02a0*/ 	.word	0x000000ff
        /*02a4*/ 	.word	0x000000f8
        /*02a8*/ 	.short	0x0100
        /*02aa*/ 	.byte	0x05
	.zero		1


	//   ....[26]....
        /*02ac*/ 	.word	0x00000760
        /*02b0*/ 	.word	0x000000ff
        /*02b4*/ 	.word	0x00000068
        /*02b8*/ 	.short	0x0100
        /*02ba*/ 	.byte	0x05
	.zero		1


	//   ....[27]....
        /*02bc*/ 	.word	0x00000770
        /*02c0*/ 	.word	0x000000ff
        /*02c4*/ 	.word	0x00000100
        /*02c8*/ 	.short	0x0100
        /*02ca*/ 	.byte	0x05
	.zero		1


	//   ....[28]....
        /*02cc*/ 	.word	0x00000780
        /*02d0*/ 	.word	0x000000ff
        /*02d4*/ 	.word	0x00000070
        /*02d8*/ 	.short	0x0100
        /*02da*/ 	.byte	0x05
	.zero		1


	//   ....[29]....
        /*02dc*/ 	.word	0x00000790
        /*02e0*/ 	.word	0x000000ff
        /*02e4*/ 	.word	0x00000108
        /*02e8*/ 	.short	0x0100
        /*02ea*/ 	.byte	0x05
	.zero		1


	//   ....[30]....
        /*02ec*/ 	.word	0x000007a0
        /*02f0*/ 	.word	0x000000ff
        /*02f4*/ 	.word	0x00000078
        /*02f8*/ 	.short	0x0100
        /*02fa*/ 	.byte	0x05
	.zero		1


	//   ....[31]....
        /*02fc*/ 	.word	0x000007b0
        /*0300*/ 	.word	0x000000ff
        /*0304*/ 	.word	0x00000110
        /*0308*/ 	.short	0x0100
        /*030a*/ 	.byte	0x05
	.zero		1


	//   ....[32]....
        /*030c*/ 	.word	0x000007c0
        /*0310*/ 	.word	0x000000ff
        /*0314*/ 	.word	0x00000080
        /*0318*/ 	.short	0x0100
        /*031a*/ 	.byte	0x05
	.zero		1


	//   ....[33]....
        /*031c*/ 	.word	0x000007d0
        /*0320*/ 	.word	0x000000ff
        /*0324*/ 	.word	0x00000118
        /*0328*/ 	.short	0x0100
        /*032a*/ 	.byte	0x05
	.zero		1


	//   ....[34]....
        /*032c*/ 	.word	0x000007e0
        /*0330*/ 	.word	0x000000ff
        /*0334*/ 	.word	0x00000088
        /*0338*/ 	.short	0x0100
        /*033a*/ 	.byte	0x05
	.zero		1


	//   ....[35]....
        /*033c*/ 	.word	0x000007f0
        /*0340*/ 	.word	0x000000ff
        /*0344*/ 	.word	0x00000120
        /*0348*/ 	.short	0x0100
        /*034a*/ 	.byte	0x05
	.zero		1


	//   ....[36]....
        /*034c*/ 	.word	0x00000800
        /*0350*/ 	.word	0x000000ff
        /*0354*/ 	.word	0x00000090
        /*0358*/ 	.short	0x0100
        /*035a*/ 	.byte	0x05
	.zero		1


	//   ....[37]....
        /*035c*/ 	.word	0x00000810
        /*0360*/ 	.word	0x000000ff
        /*0364*/ 	.word	0x00000128
        /*0368*/ 	.short	0x0100
        /*036a*/ 	.byte	0x05
	.zero		1


	//   ....[38]....
        /*036c*/ 	.word	0x00000950
        /*0370*/ 	.word	0x000000ff
        /*0374*/ 	.word	0x00000130
        /*0378*/ 	.short	0x0100
        /*037a*/ 	.byte	0x07
	.zero		1


	//   ....[39]....
        /*037c*/ 	.word	0x00000960
        /*0380*/ 	.word	0x000000ff
        /*0384*/ 	.word	0x00000138
        /*0388*/ 	.short	0x0100
        /*038a*/ 	.byte	0x07
	.zero		1


	//   ....[40]....
        /*038c*/ 	.word	0x00000a50
        /*0390*/ 	.word	0x000000ff
        /*0394*/ 	.word	0x00000140
        /*0398*/ 	.short	0x0100
        /*039a*/ 	.byte	0x05
	.zero		1


	//   ....[41]....
        /*039c*/ 	.word	0x00000a60
        /*03a0*/ 	.word	0x000000ff
        /*03a4*/ 	.word	0x00000148
        /*03a8*/ 	.short	0x0100
        /*03aa*/ 	.byte	0x05
	.zero		1


	//   ....[42]....
        /*03ac*/ 	.word	0x00000ba0
        /*03b0*/ 	.word	0x000000ff
        /*03b4*/ 	.word	0x00000150
        /*03b8*/ 	.short	0x0100
        /*03ba*/ 	.byte	0x05
	.zero		1


	//   ....[43]....
        /*03bc*/ 	.word	0x00000bb0
        /*03c0*/ 	.word	0x000000ff
        /*03c4*/ 	.word	0x00000160
        /*03c8*/ 	.short	0x0100
        /*03ca*/ 	.byte	0x05
	.zero		1


	//   ....[44]....
        /*03cc*/ 	.word	0x00000bc0
        /*03d0*/ 	.word	0x000000ff
        /*03d4*/ 	.word	0x00000158
        /*03d8*/ 	.short	0x0100
        /*03da*/ 	.byte	0x05
	.zero		1


	//   ....[45]....
        /*03dc*/ 	.word	0x00000bd0
        /*03e0*/ 	.word	0x000000ff
        /*03e4*/ 	.word	0x00000168
        /*03e8*/ 	.short	0x0100
        /*03ea*/ 	.byte	0x05
	.zero		1


	//   ....[46]....
        /*03ec*/ 	.word	0x00000d00
        /*03f0*/ 	.word	0x000000ff
        /*03f4*/ 	.word	0x00000170
        /*03f8*/ 	.short	0x0100
        /*03fa*/ 	.byte	0x07
	.zero		1


	//   ....[47]....
        /*03fc*/ 	.word	0x00000d10
        /*0400*/ 	.word	0x000000ff
        /*0404*/ 	.word	0x00000190
        /*0408*/ 	.short	0x0100
        /*040a*/ 	.byte	0x07
	.zero		1


	//   ....[48]....
        /*040c*/ 	.word	0x00000d20
        /*0410*/ 	.word	0x000000ff
        /*0414*/ 	.word	0x00000178
        /*0418*/ 	.short	0x0100
        /*041a*/ 	.byte	0x07
	.zero		1


	//   ....[49]....
        /*041c*/ 	.word	0x00000d30
        /*0420*/ 	.word	0x000000ff
        /*0424*/ 	.word	0x00000198
        /*0428*/ 	.short	0x0100
        /*042a*/ 	.byte	0x07
	.zero		1


	//   ....[50]....
        /*042c*/ 	.word	0x00000d40
        /*0430*/ 	.word	0x000000ff
        /*0434*/ 	.word	0x00000180
        /*0438*/ 	.short	0x0100
        /*043a*/ 	.byte	0x07
	.zero		1


	//   ....[51]....
        /*043c*/ 	.word	0x00000d50
        /*0440*/ 	.word	0x000000ff
        /*0444*/ 	.word	0x000001a0
        /*0448*/ 	.short	0x0100
        /*044a*/ 	.byte	0x07
	.zero		1


	//   ....[52]....
        /*044c*/ 	.word	0x00000d60
        /*0450*/ 	.word	0x000000ff
        /*0454*/ 	.word	0x00000188
        /*0458*/ 	.short	0x0100
        /*045a*/ 	.byte	0x07
	.zero		1


	//   ....[53]....
        /*045c*/ 	.word	0x00000d70
        /*0460*/ 	.word	0x000000ff
        /*0464*/ 	.word	0x000001a8
        /*0468*/ 	.short	0x0100
        /*046a*/ 	.byte	0x07
	.zero		1


	//   ....[54]....
        /*046c*/ 	.word	0x00000e60
        /*0470*/ 	.word	0x000000ff
        /*0474*/ 	.word	0x000001b0
        /*0478*/ 	.short	0x0100
        /*047a*/ 	.byte	0x05
	.zero		1


	//   ....[55]....
        /*047c*/ 	.word	0x00000e70
        /*0480*/ 	.word	0x000000ff
        /*0484*/ 	.word	0x000001c0
        /*0488*/ 	.short	0x0100
        /*048a*/ 	.byte	0x05
	.zero		1


	//   ....[56]....
        /*048c*/ 	.word	0x00000e80
        /*0490*/ 	.word	0x000000ff
        /*0494*/ 	.word	0x000001b8
        /*0498*/ 	.short	0x0100
        /*049a*/ 	.byte	0x05
	.zero		1


	//   ....[57]....
        /*049c*/ 	.word	0x00000e90
        /*04a0*/ 	.word	0x000000ff
        /*04a4*/ 	.word	0x000001c8
        /*04a8*/ 	.short	0x0100
        /*04aa*/ 	.byte	0x05
	.zero		1


	//   ....[58]....
        /*04ac*/ 	.word	0x00001760
        /*04b0*/ 	.word	0x00000003
        /*04b4*/ 	.word	0x000001c0
        /*04b8*/ 	.short	0x010a
        /*04ba*/ 	.byte	0xff
	.zero		1


	//   ....[59]....
        /*04bc*/ 	.word	0x00001790
        /*04c0*/ 	.word	0x00000003
        /*04c4*/ 	.word	0x000001b0
        /*04c8*/ 	.short	0x0101
        /*04ca*/ 	.byte	0xff
	.zero		1


	//   ....[60]....
        /*04cc*/ 	.word	0x00001860
        /*04d0*/ 	.word	0x000000ff
        /*04d4*/ 	.word	0x00000098
        /*04d8*/ 	.short	0x010a
        /*04da*/ 	.byte	0x05
	.zero		1


	//   ....[61]....
        /*04dc*/ 	.word	0x00001900
        /*04e0*/ 	.word	0x000000ff
        /*04e4*/ 	.word	0x00000098
        /*04e8*/ 	.short	0x010a
        /*04ea*/ 	.byte	0x21
	.zero		1


	//   ....[62]....
        /*04ec*/ 	.word	0x00001a50
        /*04f0*/ 	.word	0x000000ff
        /*04f4*/ 	.word	0x00000098
        /*04f8*/ 	.short	0x010a
        /*04fa*/ 	.byte	0x08
	.zero		1


	//   ....[63]....
        /*04fc*/ 	.word	0x00001b60
        /*0500*/ 	.word	0x000000ff
        /*0504*/ 	.word	0x00000148
        /*0508*/ 	.short	0x0101
        /*050a*/ 	.byte	0x04
	.zero		1


	//   ....[64]....
        /*050c*/ 	.word	0x00001b80
        /*0510*/ 	.word	0x000000ff
        /*0514*/ 	.word	0x00000098
        /*0518*/ 	.short	0x010a
        /*051a*/ 	.byte	0x05
	.zero		1


	//   ....[65]....
        /*051c*/ 	.word	0x00001c00
        /*0520*/ 	.word	0x000000ff
        /*0524*/ 	.word	0x00000098
        /*0528*/ 	.short	0x010a
        /*052a*/ 	.byte	0x11
	.zero		1


	//   ....[66]....
        /*052c*/ 	.word	0x00001d50
        /*0530*/ 	.word	0x000000ff
        /*0534*/ 	.word	0x00000098
        /*0538*/ 	.short	0x010a
        /*053a*/ 	.byte	0x08
	.zero		1


	//   ....[67]....
        /*053c*/ 	.word	0x00001e90
        /*0540*/ 	.word	0x00000002
        /*0544*/ 	.word	0x00000150
        /*0548*/ 	.short	0x010a
        /*054a*/ 	.byte	0xff
	.zero		1


	//   ....[68]....
        /*054c*/ 	.word	0x00001f50
        /*0550*/ 	.word	0x00000002
        /*0554*/ 	.word	0x00000000
        /*0558*/ 	.short	0x0101
        /*055a*/ 	.byte	0xff
	.zero		1


	//   ....[69]....
        /*055c*/ 	.word	0x000024b0
        /*0560*/ 	.word	0x000000ff
        /*0564*/ 	.word	0x00000000
        /*0568*/ 	.short	0x010a
        /*056a*/ 	.byte	0x05
	.zero		1


	//   ....[70]....
        /*056c*/ 	.word	0x00002540
        /*0570*/ 	.word	0x000000ff
        /*0574*/ 	.word	0x00000000
        /*0578*/ 	.short	0x010a
        /*057a*/ 	.byte	0x05
	.zero		1


	//   ....[71]....
        /*057c*/ 	.word	0x000025d0
        /*0580*/ 	.word	0x000000ff
        /*0584*/ 	.word	0x00000000
        /*0588*/ 	.short	0x010a
        /*058a*/ 	.byte	0x05
	.zero		1


	//   ....[72]....
        /*058c*/ 	.word	0x00002660
        /*0590*/ 	.word	0x000000ff
        /*0594*/ 	.word	0x00000000
        /*0598*/ 	.short	0x010a
        /*059a*/ 	.byte	0x05
	.zero		1


	//   ....[73]....
        /*059c*/ 	.word	0x000026f0
        /*05a0*/ 	.word	0x000000ff
        /*05a4*/ 	.word	0x00000000
        /*05a8*/ 	.short	0x010a
        /*05aa*/ 	.byte	0x05
	.zero		1


	//   ....[74]....
        /*05ac*/ 	.word	0x00002780
        /*05b0*/ 	.word	0x000000ff
        /*05b4*/ 	.word	0x00000000
        /*05b8*/ 	.short	0x010a
        /*05ba*/ 	.byte	0x05
	.zero		1


	//   ....[75]....
        /*05bc*/ 	.word	0x00002810
        /*05c0*/ 	.word	0x000000ff
        /*05c4*/ 	.word	0x00000000
        /*05c8*/ 	.short	0x010a
        /*05ca*/ 	.byte	0x05
	.zero		1


	//   ....[76]....
        /*05cc*/ 	.word	0x000028a0
        /*05d0*/ 	.word	0x000000ff
        /*05d4*/ 	.word	0x00000000
        /*05d8*/ 	.short	0x010a
        /*05da*/ 	.byte	0x05
	.zero		1


	//   ....[77]....
        /*05dc*/ 	.word	0x00002930
        /*05e0*/ 	.word	0x000000ff
        /*05e4*/ 	.word	0x00000000
        /*05e8*/ 	.short	0x010a
        /*05ea*/ 	.byte	0x05
	.zero		1


	//   ....[78]....
        /*05ec*/ 	.word	0x000029c0
        /*05f0*/ 	.word	0x000000ff
        /*05f4*/ 	.word	0x00000000
        /*05f8*/ 	.short	0x010a
        /*05fa*/ 	.byte	0x05
	.zero		1


	//   ....[79]....
        /*05fc*/ 	.word	0x00002a50
        /*0600*/ 	.word	0x000000ff
        /*0604*/ 	.word	0x00000000
        /*0608*/ 	.short	0x010a
        /*060a*/ 	.byte	0x05
	.zero		1


	//   ....[80]....
        /*060c*/ 	.word	0x00002ae0
        /*0610*/ 	.word	0x000000ff
        /*0614*/ 	.word	0x00000000
        /*0618*/ 	.short	0x010a
        /*061a*/ 	.byte	0x05
	.zero		1


	//   ....[81]....
        /*061c*/ 	.word	0x00002b70
        /*0620*/ 	.word	0x000000ff
        /*0624*/ 	.word	0x00000000
        /*0628*/ 	.short	0x010a
        /*062a*/ 	.byte	0x05
	.zero		1


	//   ....[82]....
        /*062c*/ 	.word	0x00002c00
        /*0630*/ 	.word	0x000000ff
        /*0634*/ 	.word	0x00000000
        /*0638*/ 	.short	0x010a
        /*063a*/ 	.byte	0x05
	.zero		1


	//   ....[83]....
        /*063c*/ 	.word	0x00002c90
        /*0640*/ 	.word	0x000000ff
        /*0644*/ 	.word	0x00000000
        /*0648*/ 	.short	0x010a
        /*064a*/ 	.byte	0x05
	.zero		1


	//   ....[84]....
        /*064c*/ 	.word	0x00002d20
        /*0650*/ 	.word	0x000000ff
        /*0654*/ 	.word	0x00000000
        /*0658*/ 	.short	0x010a
        /*065a*/ 	.byte	0x05
	.zero		1


	//   ....[85]....
        /*065c*/ 	.word	0x00002db0
        /*0660*/ 	.word	0x000000ff
        /*0664*/ 	.word	0x00000000
        /*0668*/ 	.short	0x010a
        /*066a*/ 	.byte	0x05
	.zero		1


	//   ....[86]....
        /*066c*/ 	.word	0x00002e40
        /*0670*/ 	.word	0x000000ff
        /*0674*/ 	.word	0x00000000
        /*0678*/ 	.short	0x010a
        /*067a*/ 	.byte	0x05
	.zero		1


	//   ....[87]....
        /*067c*/ 	.word	0x00002ee0
        /*0680*/ 	.word	0x00000000
        /*0684*/ 	.word	0x00000000
        /*0688*/ 	.short	0x010a
        /*068a*/ 	.byte	0xff
	.zero		1


	//   ....[88]....
        /*068c*/ 	.word	0x00003000
        /*0690*/ 	.word	0x00000000
        /*0694*/ 	.word	0x000001b0
        /*0698*/ 	.short	0x010a
        /*069a*/ 	.byte	0xff
	.zero		1


	//   ....[89]....
        /*069c*/ 	.word	0x00003060
        /*06a0*/ 	.word	0x00000004
        /*06a4*/ 	.word	0x00000000
        /*06a8*/ 	.short	0x0101
        /*06aa*/ 	.byte	0xff
	.zero		1


	//   ....[90]....
        /*06ac*/ 	.word	0x00003080
        /*06b0*/ 	.word	0x000000ff
        /*06b4*/ 	.word	0x00000160
        /*06b8*/ 	.short	0x010a
        /*06ba*/ 	.byte	0x05
	.zero		1


	//   ....[91]....
        /*06bc*/ 	.word	0x000031a0
        /*06c0*/ 	.word	0x00000000
        /*06c4*/ 	.word	0x00000150
        /*06c8*/ 	.short	0x010a
        /*06ca*/ 	.byte	0xff
	.zero		1


	//   ....[92]....
        /*06cc*/ 	.word	0x000032b0
        /*06d0*/ 	.word	0x00000000
        /*06d4*/ 	.word	0x00000000
        /*06d8*/ 	.short	0x0101
        /*06da*/ 	.byte	0xff
	.zero		1


	//   ....[93]....
        /*06dc*/ 	.word	0x00003340
        /*06e0*/ 	.word	0x000000ff
        /*06e4*/ 	.word	0x00000160
        /*06e8*/ 	.short	0x0106
        /*06ea*/ 	.byte	0x05
	.zero		1


	//   ....[94]....
        /*06ec*/ 	.word	0x00003360
        /*06f0*/ 	.word	0x000000ff
        /*06f4*/ 	.word	0x00000160
        /*06f8*/ 	.short	0x010a
        /*06fa*/ 	.byte	0x05
	.zero		1


	//   ....[95]....
        /*06fc*/ 	.word	0x000033f0
        /*0700*/ 	.word	0x000000ff
        /*0704*/ 	.word	0x00000160
        /*0708*/ 	.short	0x0106
        /*070a*/ 	.byte	0x04
	.zero		1


	//   ....[96]....
        /*070c*/ 	.word	0x00003430
        /*0710*/ 	.word	0x00000000
        /*0714*/ 	.word	0x00000160
        /*0718*/ 	.short	0x010a
        /*071a*/ 	.byte	0xff
	.zero		1


	//   ....[97]....
        /*071c*/ 	.word	0x00003930
        /*0720*/ 	.word	0x00000000
        /*0724*/ 	.word	0x00000150
        /*0728*/ 	.short	0x010a
        /*072a*/ 	.byte	0xff
	.zero		1


	//   ....[98]....
        /*072c*/ 	.word	0x00003a40
        /*0730*/ 	.word	0x00000003
        /*0734*/ 	.word	0x00000000
        /*0738*/ 	.short	0x0101
        /*073a*/ 	.byte	0xff
	.zero		1


	//   ....[99]....
        /*073c*/ 	.word	0x00003a50
        /*0740*/ 	.word	0x000000ff
        /*0744*/ 	.word	0x00000000
        /*0748*/ 	.short	0x010a
        /*074a*/ 	.byte	0x05
	.zero		1


	//   ....[100]....
        /*074c*/ 	.word	0x00003ac0
        /*0750*/ 	.word	0x000000ff
        /*0754*/ 	.word	0x00000190
        /*0758*/ 	.short	0x010a
        /*075a*/ 	.byte	0x0e
	.zero		1


	//   ....[101]....
        /*075c*/ 	.word	0x00003b90
        /*0760*/ 	.word	0x000000ff
        /*0764*/ 	.word	0x00000000
        /*0768*/ 	.short	0x010a
        /*076a*/ 	.byte	0x07
	.zero		1


	//   ....[102]....
        /*076c*/ 	.word	0x00003cc0
        /*0770*/ 	.word	0x000000ff
        /*0774*/ 	.word	0x00000000
        /*0778*/ 	.short	0x010a
        /*077a*/ 	.byte	0x13
	.zero		1


	//   ....[103]....
        /*077c*/ 	.word	0x00003ec0
        /*0780*/ 	.word	0x000000ff
        /*0784*/ 	.word	0x00000000
        /*0788*/ 	.short	0x010a
        /*078a*/ 	.byte	0x05
	.zero		1


	//   ....[104]....
        /*078c*/ 	.word	0x00003f50
        /*0790*/ 	.word	0x000000ff
        /*0794*/ 	.word	0x00000000
        /*0798*/ 	.short	0x010a
        /*079a*/ 	.byte	0x05
	.zero		1


	//   ....[105]....
        /*079c*/ 	.word	0x00003fe0
        /*07a0*/ 	.word	0x000000ff
        /*07a4*/ 	.word	0x00000000
        /*07a8*/ 	.short	0x010a
        /*07aa*/ 	.byte	0x05
	.zero		1


	//   ....[106]....
        /*07ac*/ 	.word	0x00004070
        /*07b0*/ 	.word	0x000000ff
        /*07b4*/ 	.word	0x00000000
        /*07b8*/ 	.short	0x010a
        /*07ba*/ 	.byte	0x06
	.zero		1


	//   ....[107]....
        /*07bc*/ 	.word	0x000044c0
        /*07c0*/ 	.word	0x00000000
        /*07c4*/ 	.word	0x00000150
        /*07c8*/ 	.short	0x010a
        /*07ca*/ 	.byte	0xff
	.zero		1


	//   ....[108]....
        /*07cc*/ 	.word	0x000045b0
        /*07d0*/ 	.word	0x00000000
        /*07d4*/ 	.word	0x00000000
        /*07d8*/ 	.short	0x0101
        /*07da*/ 	.byte	0xff
	.zero		1


	//   ....[109]....
        /*07dc*/ 	.word	0x000048d0
        /*07e0*/ 	.word	0x000000ff
        /*07e4*/ 	.word	0x00000148
        /*07e8*/ 	.short	0x010a
        /*07ea*/ 	.byte	0x07
	.zero		1


	//   ....[110]....
        /*07ec*/ 	.word	0x00004a50
        /*07f0*/ 	.word	0x000000ff
        /*07f4*/ 	.word	0x00000138
        /*07f8*/ 	.short	0x010a
        /*07fa*/ 	.byte	0x07
	.zero		1


	//   ....[111]....
        /*07fc*/ 	.word	0x00004fc0
        /*0800*/ 	.word	0x000000ff
        /*0804*/ 	.word	0x00000130
        /*0808*/ 	.short	0x010b
        /*080a*/ 	.byte	0x07
	.zero		1


	//   ....[112]....
        /*080c*/ 	.word	0x00004ff0
        /*0810*/ 	.word	0x000000ff
        /*0814*/ 	.word	0x00000000
        /*0818*/ 	.short	0x0101
        /*081a*/ 	.byte	0x25
	.zero		1


	//   ....[113]....
        /*081c*/ 	.word	0x00005040
        /*0820*/ 	.word	0x00000000
        /*0824*/ 	.word	0x00000138
        /*0828*/ 	.short	0x010a
        /*082a*/ 	.byte	0xff
	.zero		1


	//   ....[114]....
        /*082c*/ 	.word	0x000052e0
        /*0830*/ 	.word	0x00000000
        /*0834*/ 	.word	0x00000150
        /*0838*/ 	.short	0x010a
        /*083a*/ 	.byte	0xff
	.zero		1


	//   ....[115]....
        /*083c*/ 	.word	0x000053d0
        /*0840*/ 	.word	0x00000000
        /*0844*/ 	.word	0x00000000
        /*0848*/ 	.short	0x0101
        /*084a*/ 	.byte	0xff
	.zero		1


	//   ....[116]....
        /*084c*/ 	.word	0x00005ac0
        /*0850*/ 	.word	0x000000ff
        /*0854*/ 	.word	0x00000130
        /*0858*/ 	.short	0x010a
        /*085a*/ 	.byte	0x2c
	.zero		1


	//   ....[117]....
        /*085c*/ 	.word	0x00005b30
        /*0860*/ 	.word	0x000000ff
        /*0864*/ 	.word	0x00000170
        /*0868*/ 	.short	0x010a
        /*086a*/ 	.byte	0x32
	.zero		1


	//   ....[118]....
        /*086c*/ 	.word	0x00005bf0
        /*0870*/ 	.word	0x000000ff
        /*0874*/ 	.word	0x00000130
        /*0878*/ 	.short	0x010a
        /*087a*/ 	.byte	0x2c
	.zero		1


	//   ....[119]....
        /*087c*/ 	.word	0x00005e30
        /*0880*/ 	.word	0x000000ff
        /*0884*/ 	.word	0x00000000
        /*0888*/ 	.short	0x0101
        /*088a*/ 	.byte	0x04
	.zero		1


	//   ....[120]....
        /*088c*/ 	.word	0x00005e50
        /*0890*/ 	.word	0x000000ff
        /*0894*/ 	.word	0x00000170
        /*0898*/ 	.short	0x010a
        /*089a*/ 	.byte	0x32
	.zero		1


	//   ....[121]....
        /*089c*/ 	.word	0x00006a50
        /*08a0*/ 	.word	0x000000ff
        /*08a4*/ 	.word	0x00000000
        /*08a8*/ 	.short	0x0101
        /*08aa*/ 	.byte	0x05
	.zero		1


	//   ....[122]....
        /*08ac*/ 	.word	0x00007c70
        /*08b0*/ 	.word	0x00000003
        /*08b4*/ 	.word	0x000001c0
        /*08b8*/ 	.short	0x010a
        /*08ba*/ 	.byte	0xff
	.zero		1


	//   ....[123]....
        /*08bc*/ 	.word	0x00007cd0
        /*08c0*/ 	.word	0x00000002
        /*08c4*/ 	.word	0x00000098
        /*08c8*/ 	.short	0x010a
        /*08ca*/ 	.byte	0xff
	.zero		1


	//   ....[124]....
        /*08cc*/ 	.word	0x00007d30
        /*08d0*/ 	.word	0x00000002
        /*08d4*/ 	.word	0x00000098
        /*08d8*/ 	.short	0x010a
        /*08da*/ 	.byte	0xff
	.zero		1


	//   ....[125]....
        /*08dc*/ 	.word	0x00007d80
        /*08e0*/ 	.word	0x00000002
        /*08e4*/ 	.word	0x00000150
        /*08e8*/ 	.short	0x010a
        /*08ea*/ 	.byte	0xff
	.zero		1


	//   ....[126]....
        /*08ec*/ 	.word	0x00007de0
        /*08f0*/ 	.word	0x00000000
        /*08f4*/ 	.word	0x00000000
        /*08f8*/ 	.short	0x010a
        /*08fa*/ 	.byte	0xff
	.zero		1


	//   ....[127]....
        /*08fc*/ 	.word	0x00007e40
        /*0900*/ 	.word	0x00000000
        /*0904*/ 	.word	0x00000000
        /*0908*/ 	.short	0x010a
        /*090a*/ 	.byte	0xff
	.zero		1


	//   ....[128]....
        /*090c*/ 	.word	0x00007ea0
        /*0910*/ 	.word	0x00000000
        /*0914*/ 	.word	0x00000000
        /*0918*/ 	.short	0x010a
        /*091a*/ 	.byte	0xff
	.zero		1


	//   ....[129]....
        /*091c*/ 	.word	0x00007f00
        /*0920*/ 	.word	0x00000000
        /*0924*/ 	.word	0x00000000
        /*0928*/ 	.short	0x010a
        /*092a*/ 	.byte	0xff
	.zero		1


	//   ....[130]....
        /*092c*/ 	.word	0x00007f60
        /*0930*/ 	.word	0x00000000
        /*0934*/ 	.word	0x00000000
        /*0938*/ 	.short	0x010a
        /*093a*/ 	.byte	0xff
	.zero		1


	//   ....[131]....
        /*093c*/ 	.word	0x00007fc0
        /*0940*/ 	.word	0x00000000
        /*0944*/ 	.word	0x00000000
        /*0948*/ 	.short	0x010a
        /*094a*/ 	.byte	0xff
	.zero		1


	//   ....[132]....
        /*094c*/ 	.word	0x00008020
        /*0950*/ 	.word	0x00000000
        /*0954*/ 	.word	0x00000000
        /*0958*/ 	.short	0x010a
        /*095a*/ 	.byte	0xff
	.zero		1


	//   ....[133]....
        /*095c*/ 	.word	0x00008080
        /*0960*/ 	.word	0x00000000
        /*0964*/ 	.word	0x00000000
        /*0968*/ 	.short	0x010a
        /*096a*/ 	.byte	0xff
	.zero		1


	//   ....[134]....
        /*096c*/ 	.word	0x000080e0
        /*0970*/ 	.word	0x00000000
        /*0974*/ 	.word	0x00000000
        /*0978*/ 	.short	0x010a
        /*097a*/ 	.byte	0xff
	.zero		1


	//   ....[135]....
        /*097c*/ 	.word	0x00008140
        /*0980*/ 	.word	0x00000000
        /*0984*/ 	.word	0x00000000
        /*0988*/ 	.short	0x010a
        /*098a*/ 	.byte	0xff
	.zero		1


	//   ....[136]....
        /*098c*/ 	.word	0x000081a0
        /*0990*/ 	.word	0x00000000
        /*0994*/ 	.word	0x00000000
        /*0998*/ 	.short	0x010a
        /*099a*/ 	.byte	0xff
	.zero		1


	//   ....[137]....
        /*099c*/ 	.word	0x00008200
        /*09a0*/ 	.word	0x00000000
        /*09a4*/ 	.word	0x00000000
        /*09a8*/ 	.short	0x010a
        /*09aa*/ 	.byte	0xff
	.zero		1


	//   ....[138]....
        /*09ac*/ 	.word	0x00008260
        /*09b0*/ 	.word	0x00000000
        /*09b4*/ 	.word	0x00000000
        /*09b8*/ 	.short	0x010a
        /*09ba*/ 	.byte	0xff
	.zero		1


	//   ....[139]....
        /*09bc*/ 	.word	0x000082c0
        /*09c0*/ 	.word	0x00000000
        /*09c4*/ 	.word	0x00000000
        /*09c8*/ 	.short	0x010a
        /*09ca*/ 	.byte	0xff
	.zero		1


	//   ....[140]....
        /*09cc*/ 	.word	0x00008320
        /*09d0*/ 	.word	0x00000000
        /*09d4*/ 	.word	0x00000000
        /*09d8*/ 	.short	0x010a
        /*09da*/ 	.byte	0xff
	.zero		1


	//   ....[141]....
        /*09dc*/ 	.word	0x00008380
        /*09e0*/ 	.word	0x00000000
        /*09e4*/ 	.word	0x00000000
        /*09e8*/ 	.short	0x010a
        /*09ea*/ 	.byte	0xff
	.zero		1


	//   ....[142]....
        /*09ec*/ 	.word	0x000083e0
        /*09f0*/ 	.word	0x00000000
        /*09f4*/ 	.word	0x00000000
        /*09f8*/ 	.short	0x010a
        /*09fa*/ 	.byte	0xff
	.zero		1


	//   ....[143]....
        /*09fc*/ 	.word	0x00008440
        /*0a00*/ 	.word	0x00000000
        /*0a04*/ 	.word	0x00000000
        /*0a08*/ 	.short	0x010a
        /*0a0a*/ 	.byte	0xff
	.zero		1


	//   ....[144]....
        /*0a0c*/ 	.word	0x00008490
        /*0a10*/ 	.word	0x00000000
        /*0a14*/ 	.word	0x000001b0
        /*0a18*/ 	.short	0x010a
        /*0a1a*/ 	.byte	0xff
	.zero		1


	//   ....[145]....
        /*0a1c*/ 	.word	0x000084f0
        /*0a20*/ 	.word	0x00000000
        /*0a24*/ 	.word	0x00000160
        /*0a28*/ 	.short	0x010a
        /*0a2a*/ 	.byte	0xff
	.zero		1


	//   ....[146]....
        /*0a2c*/ 	.word	0x00008540
        /*0a30*/ 	.word	0x00000000
        /*0a34*/ 	.word	0x00000150
        /*0a38*/ 	.short	0x010a
        /*0a3a*/ 	.byte	0xff
	.zero		1


	//   ....[147]....
        /*0a3c*/ 	.word	0x000085a0
        /*0a40*/ 	.word	0x00000000
        /*0a44*/ 	.word	0x00000160
        /*0a48*/ 	.short	0x010a
        /*0a4a*/ 	.byte	0xff
	.zero		1


	//   ....[148]....
        /*0a4c*/ 	.word	0x000085f0
        /*0a50*/ 	.word	0x00000000
        /*0a54*/ 	.word	0x00000150
        /*0a58*/ 	.short	0x010a
        /*0a5a*/ 	.byte	0xff
	.zero		1


	//   ....[149]....
        /*0a5c*/ 	.word	0x00008650
        /*0a60*/ 	.word	0x00000003
        /*0a64*/ 	.word	0x00000190
        /*0a68*/ 	.short	0x010a
        /*0a6a*/ 	.byte	0xff
	.zero		1


	//   ....[150]....
        /*0a6c*/ 	.word	0x000086b0
        /*0a70*/ 	.word	0x00000000
        /*0a74*/ 	.word	0x00000000
        /*0a78*/ 	.short	0x010a
        /*0a7a*/ 	.byte	0xff
	.zero		1


	//   ....[151]....
        /*0a7c*/ 	.word	0x00008710
        /*0a80*/ 	.word	0x00000000
        /*0a84*/ 	.word	0x00000000
        /*0a88*/ 	.short	0x010a
        /*0a8a*/ 	.byte	0xff
	.zero		1


	//   ....[152]....
        /*0a8c*/ 	.word	0x00008770
        /*0a90*/ 	.word	0x00000000
        /*0a94*/ 	.word	0x00000000
        /*0a98*/ 	.short	0x010a
        /*0a9a*/ 	.byte	0xff
	.zero		1


	//   ....[153]....
        /*0a9c*/ 	.word	0x000087d0
        /*0aa0*/ 	.word	0x00000000
        /*0aa4*/ 	.word	0x00000000
        /*0aa8*/ 	.short	0x010a
        /*0aaa*/ 	.byte	0xff
	.zero		1


	//   ....[154]....
        /*0aac*/ 	.word	0x00008830
        /*0ab0*/ 	.word	0x00000000
        /*0ab4*/ 	.word	0x00000000
        /*0ab8*/ 	.short	0x010a
        /*0aba*/ 	.byte	0xff
	.zero		1


	//   ....[155]....
        /*0abc*/ 	.word	0x00008880
        /*0ac0*/ 	.word	0x00000000
        /*0ac4*/ 	.word	0x00000150
        /*0ac8*/ 	.short	0x010a
        /*0aca*/ 	.byte	0xff
	.zero		1


	//   ....[156]....
        /*0acc*/ 	.word	0x000088e0
        /*0ad0*/ 	.word	0x00000000
        /*0ad4*/ 	.word	0x00000148
        /*0ad8*/ 	.short	0x010a
        /*0ada*/ 	.byte	0xff
	.zero		1


	//   ....[157]....
        /*0adc*/ 	.word	0x00008940
        /*0ae0*/ 	.word	0x00000000
        /*0ae4*/ 	.word	0x00000138
        /*0ae8*/ 	.short	0x010a
        /*0aea*/ 	.byte	0xff
	.zero		1


	//   ....[158]....
        /*0aec*/ 	.word	0x00008990
        /*0af0*/ 	.word	0x00000000
        /*0af4*/ 	.word	0x00000150
        /*0af8*/ 	.short	0x010a
        /*0afa*/ 	.byte	0xff
	.zero		1


	//   ....[159]....
        /*0afc*/ 	.word	0x000089f0
        /*0b00*/ 	.word	0x00000000
        /*0b04*/ 	.word	0x00000130
        /*0b08*/ 	.short	0x010a
        /*0b0a*/ 	.byte	0xff
	.zero		1


	//   ....[160]....
        /*0b0c*/ 	.word	0x00008a50
        /*0b10*/ 	.word	0x00000003
        /*0b14*/ 	.word	0x00000170
        /*0b18*/ 	.short	0x010a
        /*0b1a*/ 	.byte	0xff
	.zero		1


	//----- nvinfo : EIATTR_NUM_MBARRIERS
	.align		4
.L_44:
        /*0b1c*/ 	.byte	0x03, 0x38
        /*0b1e*/ 	.short	0x003a


	//----- nvinfo : EIATTR_EXIT_INSTR_OFFSETS
	.align		4
        /*0b20*/ 	.byte	0x04, 0x1c
        /*0b22*/ 	.short	(.L_46 - .L_45)


	//   ....[0]....
.L_45:
        /*0b24*/ 	.word	0x00002f10


	//   ....[1]....
        /*0b28*/ 	.word	0x00003400


	//   ....[2]....
        /*0b2c*/ 	.word	0x00003460


	//   ....[3]....
        /*0b30*/ 	.word	0x000042d0


	//   ....[4]....
        /*0b34*/ 	.word	0x00005070


	//   ....[5]....
        /*0b38*/ 	.word	0x000050b0


	//   ....[6]....
        /*0b3c*/ 	.word	0x00007c60


	//----- nvinfo : EIATTR_MAX_THREADS
	.align		4
.L_46:
        /*0b40*/ 	.byte	0x04, 0x05
        /*0b42*/ 	.short	(.L_48 - .L_47)
.L_47:
        /*0b44*/ 	.word	0x00000100
        /*0b48*/ 	.word	0x00000001
        /*0b4c*/ 	.word	0x00000001


	//----- nvinfo : EIATTR_CRS_STACK_SIZE
	.align		4
.L_48:
        /*0b50*/ 	.byte	0x04, 0x1e
        /*0b52*/ 	.short	(.L_50 - .L_49)
.L_49:
        /*0b54*/ 	.word	0x00000000


	//----- nvinfo : EIATTR_CBANK_PARAM_SIZE
	.align		4
.L_50:
        /*0b58*/ 	.byte	0x03, 0x19
        /*0b5a*/ 	.short	0x0800


	//----- nvinfo : EIATTR_PARAM_CBANK
	.align		4
        /*0b5c*/ 	.byte	0x04, 0x0a
        /*0b5e*/ 	.short	(.L_52 - .L_51)
	.align		4
.L_51:
        /*0b60*/ 	.word	index@(.nv.constant0._ZN7cutlass13device_kernelINS_4gemm6kernel13GemmUniversalIN4cute5tupleIJiiiiEEENS1_10collective13CollectiveMmaINS1_35MainloopSm100TmaUmmaWarpSpecializedILi19ELi2ELi4ENS5_IJNS4_1CILi1EEESB_SB_EEEEENS5_IJNSA_ILi64EEENSA_ILi112EEESE_EEENS_12float_e4m3_tENS5_IJlSB_lEEESH_SI_NS4_8TiledMMAINS4_8MMA_AtomIJNS4_10MMA_TraitsINS4_19SM100_MMA_F8F6F4_SSEJSH_SH_fSE_SF_NS4_17integral_constantINS4_4UMMA5MajorELSP_0EEESQ_NSN_INSO_7ScaleInELSR_0EEESS_EEEEEENS4_6LayoutISC_NS5_IJNSA_ILi0EEESW_SW_EEEEENS5_IJNS4_10UnderscoreESZ_SZ_EEEEENS4_13SM90_TMA_LOADENS4_14ComposedLayoutINS4_7SwizzleILi2ELi4ELi3EEENS4_18smem_ptr_flag_bitsILi8EEENSV_INS5_IJNSA_ILi8EEESE_EEENS5_IJSE_SB_EEEEEEEvNS4_8identityES12_S1C_vS1D_EENS_8epilogue10collective18CollectiveEpilogueINS1F_23Sm100TmaWarpSpecializedILi1ELi1ELi56ELb0ELb0EEEJSG_NS5_IJNSV_ISE_SB_EENSV_ISF_SB_EEEEESH_SI_SH_SI_NS1F_6fusion15FusionCallbacksIS1J_NS1N_17LinearCombinationISH_fSH_fLNS_15FloatRoundStyleE2EEESG_S1M_JEEENS4_5SM1004TMEM4LOAD25SM100_TMEM_LOAD_16dp32b8xES12_NS13_INS14_ILi0ELi4ELi3EEES17_NSV_INS5_IJS18_NSA_ILi16EEEEEENS5_IJS1Y_SB_EEEEEEENS4_39AutoVectorizingCopyWithAssumedAlignmentILi128EEENS4_14SM90_TMA_STOREES22_S24_S24_EEEvvEEEEvNT_6ParamsE)
        /*0b64*/ 	.short	0x0380
        /*0b66*/ 	.short	0x0800


	//----- nvinfo : EIATTR_SW_WAR
	.align		4
.L_52:
        /*0b68*/ 	.byte	0x04, 0x36
        /*0b6a*/ 	.short	(.L_54 - .L_53)
.L_53:
        /*0b6c*/ 	.word	0x00000008
.L_54:


//--------------------- .nv.callgraph             --------------------------
	.section	.nv.callgraph,"",@"SHT_CUDA_CALLGRAPH"
	.align	4
	.sectionentsize	8
	.align		4
        /*0000*/ 	.word	0x00000000
	.align		4
        /*0004*/ 	.word	0xffffffff
	.align		4
        /*0008*/ 	.word	index@(_ZN7cutlass13device_kernelINS_4gemm6kernel13GemmUniversalIN4cute5tupleIJiiiiEEENS1_10collective13CollectiveMmaINS1_35MainloopSm100TmaUmmaWarpSpecializedILi19ELi2ELi4ENS5_IJNS4_1CILi1EEESB_SB_EEEEENS5_IJNSA_ILi64EEENSA_ILi112EEESE_EEENS_12float_e4m3_tENS5_IJlSB_lEEESH_SI_NS4_8TiledMMAINS4_8MMA_AtomIJNS4_10MMA_TraitsINS4_19SM100_MMA_F8F6F4_SSEJSH_SH_fSE_SF_NS4_17integral_constantINS4_4UMMA5MajorELSP_0EEESQ_NSN_INSO_7ScaleInELSR_0EEESS_EEEEEENS4_6LayoutISC_NS5_IJNSA_ILi0EEESW_SW_EEEEENS5_IJNS4_10UnderscoreESZ_SZ_EEEEENS4_13SM90_TMA_LOADENS4_14ComposedLayoutINS4_7SwizzleILi2ELi4ELi3EEENS4_18smem_ptr_flag_bitsILi8EEENSV_INS5_IJNSA_ILi8EEESE_EEENS5_IJSE_SB_EEEEEEEvNS4_8identityES12_S1C_vS1D_EENS_8epilogue10collective18CollectiveEpilogueINS1F_23Sm100TmaWarpSpecializedILi1ELi1ELi56ELb0ELb0EEEJSG_NS5_IJNSV_ISE_SB_EENSV_ISF_SB_EEEEESH_SI_SH_SI_NS1F_6fusion15FusionCallbacksIS1J_NS1N_17LinearCombinationISH_fSH_fLNS_15FloatRoundStyleE2EEESG_S1M_JEEENS4_5SM1004TMEM4LOAD25SM100_TMEM_LOAD_16dp32b8xES12_NS13_INS14_ILi0ELi4ELi3EEES17_NSV_INS5_IJS18_NSA_ILi16EEEEEENS5_IJS1Y_SB_EEEEEEENS4_39AutoVectorizingCopyWithAssumedAlignmentILi128EEENS4_14SM90_TMA_STOREES22_S24_S24_EEEvvEEEEvNT_6ParamsE)
	.align		4
        /*000c*/ 	.word	index@(__assertfail)
	.align		4
        /*0010*/ 	.word	0x00000000
	.align		4
        /*0014*/ 	.word	0xfffffffe
	.align		4
        /*0018*/ 	.word	0x00000000
	.align		4
        /*001c*/ 	.word	0xfffffffd
	.align		4
        /*0020*/ 	.word	0x00000000
	.align		4
        /*0024*/ 	.word	0xfffffffc


//--------------------- .nv.constant4             --------------------------
	.section	.nv.constant4,"a",@progbits
	.align	8
	.align		8
.nv.constant4:
        /*0000*/ 	.dword	__assertfail
	.align		8
        /*0008*/ 	.dword	__unnamed_1
	.align		8
        /*0010*/ 	.dword	_ZN40_INTERNAL_04a387d4_4_k_cu_79a73c93_331474cuda3std3__45__cpo5beginE
	.align		8
        /*0018*/ 	.dword	_ZN40_INTERNAL_04a387d4_4_k_cu_79a73c93_331474cuda3std3__45__cpo3endE
	.align		8
        /*0020*/ 	.dword	_ZN40_INTERNAL_04a387d4_4_k_cu_79a73c93_331474cuda3std3__45__cpo6cbeginE
	.align		8
        /*0028*/ 	.dword	_ZN40_INTERNAL_04a387d4_4_k_cu_79a73c93_331474cuda3std3__45__cpo4cendE
	.align		8
        /*0030*/ 	.dword	_ZN40_INTERNAL_04a387d4_4_k_cu_79a73c93_331474cuda3std3__442_GLOBAL__N__04a387d4_4_k_cu_79a73c93_331476ignoreE
	.align		8
        /*0038*/ 	.dword	_ZN40_INTERNAL_04a387d4_4_k_cu_79a73c93_331474cuda3std3__419piecewise_constructE
	.align		8
        /*0040*/ 	.dword	_ZN40_INTERNAL_04a387d4_4_k_cu_79a73c93_331474cuda3std3__48in_placeE
	.align		8
        /*0048*/ 	.dword	_ZN40_INTERNAL_04a387d4_4_k_cu_79a73c93_331474cuda3std6ranges3__45__cpo4swapE
	.align		8
        /*0050*/ 	.dword	_ZN40_INTERNAL_04a387d4_4_k_cu_79a73c93_331474cuda3std6ranges3__45__cpo9iter_moveE
	.align		8
        /*0058*/ 	.dword	_ZN40_INTERNAL_04a387d4_4_k_cu_79a73c93_331474cute7productE
	.align		8
        /*0060*/ 	.dword	_ZN40_INTERNAL_04a387d4_4_k_cu_79a73c93_331474cute1_E
	.align		8
        /*0068*/ 	.dword	$str$25
	.align		8
        /*0070*/ 	.dword	$str$26


//--------------------- .text._ZN7cutlass13device_kernelINS_4gemm6kernel13GemmUniversalIN4cute5tupleIJiiiiEEENS1_10collective13CollectiveMmaINS1_35MainloopSm100TmaUmmaWarpSpecializedILi19ELi2ELi4ENS5_IJNS4_1CILi1EEESB_SB_EEEEENS5_IJNSA_ILi64EEENSA_ILi112EEESE_EEENS_12float_e4m3_tENS5_IJlSB_lEEESH_SI_NS4_8TiledMMAINS4_8MMA_AtomIJNS4_10MMA_TraitsINS4_19SM100_MMA_F8F6F4_SSEJSH_SH_fSE_SF_NS4_17integral_constantINS4_4UMMA5MajorELSP_0EEESQ_NSN_INSO_7ScaleInELSR_0EEESS_EEEEEENS4_6LayoutISC_NS5_IJNSA_ILi0EEESW_SW_EEEEENS5_IJNS4_10UnderscoreESZ_SZ_EEEEENS4_13SM90_TMA_LOADENS4_14ComposedLayoutINS4_7SwizzleILi2ELi4ELi3EEENS4_18smem_ptr_flag_bitsILi8EEENSV_INS5_IJNSA_ILi8EEESE_EEENS5_IJSE_SB_EEEEEEEvNS4_8identityES12_S1C_vS1D_EENS_8epilogue10collective18CollectiveEpilogueINS1F_23Sm100TmaWarpSpecializedILi1ELi1ELi56ELb0ELb0EEEJSG_NS5_IJNSV_ISE_SB_EENSV_ISF_SB_EEEEESH_SI_SH_SI_NS1F_6fusion15FusionCallbacksIS1J_NS1N_17LinearCombinationISH_fSH_fLNS_15FloatRoundStyleE2EEESG_S1M_JEEENS4_5SM1004TMEM4LOAD25SM100_TMEM_LOAD_16dp32b8xES12_NS13_INS14_ILi0ELi4ELi3EEES17_NSV_INS5_IJS18_NSA_ILi16EEEEEENS5_IJS1Y_SB_EEEEEEENS4_39AutoVectorizingCopyWithAssumedAlignmentILi128EEENS4_14SM90_TMA_STOREES22_S24_S24_EEEvvEEEEvNT_6ParamsE --------------------------
	.section	.text._ZN7cutlass13device_kernelINS_4gemm6kernel13GemmUniversalIN4cute5tupleIJiiiiEEENS1_10collective13CollectiveMmaINS1_35MainloopSm100TmaUmmaWarpSpecializedILi19ELi2ELi4ENS5_IJNS4_1CILi1EEESB_SB_EEEEENS5_IJNSA_ILi64EEENSA_ILi112EEESE_EEENS_12float_e4m3_tENS5_IJlSB_lEEESH_SI_NS4_8TiledMMAINS4_8MMA_AtomIJNS4_10MMA_TraitsINS4_19SM100_MMA_F8F6F4_SSEJSH_SH_fSE_SF_NS4_17integral_constantINS4_4UMMA5MajorELSP_0EEESQ_NSN_INSO_7ScaleInELSR_0EEESS_EEEEEENS4_6LayoutISC_NS5_IJNSA_ILi0EEESW_SW_EEEEENS5_IJNS4_10UnderscoreESZ_SZ_EEEEENS4_13SM90_TMA_LOADENS4_14ComposedLayoutINS4_7SwizzleILi2ELi4ELi3EEENS4_18smem_ptr_flag_bitsILi8EEENSV_INS5_IJNSA_ILi8EEESE_EEENS5_IJSE_SB_EEEEEEEvNS4_8identityES12_S1C_vS1D_EENS_8epilogue10collective18CollectiveEpilogueINS1F_23Sm100TmaWarpSpecializedILi1ELi1ELi56ELb0ELb0EEEJSG_NS5_IJNSV_ISE_SB_EENSV_ISF_SB_EEEEESH_SI_SH_SI_NS1F_6fusion15FusionCallbacksIS1J_NS1N_17LinearCombinationISH_fSH_fLNS_15FloatRoundStyleE2EEESG_S1M_JEEENS4_5SM1004TMEM4LOAD25SM100_TMEM_LOAD_16dp32b8xES12_NS13_INS14_ILi0ELi4ELi3EEES17_NSV_INS5_IJS18_NSA_ILi16EEEEEENS5_IJS1Y_SB_EEEEEEENS4_39AutoVectorizingCopyWithAssumedAlignmentILi128EEENS4_14SM90_TMA_STOREES22_S24_S24_EEEvvEEEEvNT_6ParamsE,"ax",@progbits
	.align	128
.text._ZN7cutlass13device_kernelINS_4gemm6kernel13GemmUniversalIN4cute5tupleIJiiiiEEENS1_10collective13CollectiveMmaINS1_35MainloopSm100TmaUmmaWarpSpecializedILi19ELi2ELi4ENS5_IJNS4_1CILi1EEESB_SB_EEEEENS5_IJNSA_ILi64EEENSA_ILi112EEESE_EEENS_12float_e4m3_tENS5_IJlSB_lEEESH_SI_NS4_8TiledMMAINS4_8MMA_AtomIJNS4_10MMA_TraitsINS4_19SM100_MMA_F8F6F4_SSEJSH_SH_fSE_SF_NS4_17integral_constantINS4_4UMMA5MajorELSP_0EEESQ_NSN_INSO_7ScaleInELSR_0EEESS_EEEEEENS4_6LayoutISC_NS5_IJNSA_ILi0EEESW_SW_EEEEENS5_IJNS4_10UnderscoreESZ_SZ_EEEEENS4_13SM90_TMA_LOADENS4_14ComposedLayoutINS4_7SwizzleILi2ELi4ELi3EEENS4_18smem_ptr_flag_bitsILi8EEENSV_INS5_IJNSA_ILi8EEESE_EEENS5_IJSE_SB_EEEEEEEvNS4_8identityES12_S1C_vS1D_EENS_8epilogue10collective18CollectiveEpilogueINS1F_23Sm100TmaWarpSpecializedILi1ELi1ELi56ELb0ELb0EEEJSG_NS5_IJNSV_ISE_SB_EENSV_ISF_SB_EEEEESH_SI_SH_SI_NS1F_6fusion15FusionCallbacksIS1J_NS1N_17LinearCombinationISH_fSH_fLNS_15FloatRoundStyleE2EEESG_S1M_JEEENS4_5SM1004TMEM4LOAD25SM100_TMEM_LOAD_16dp32b8xES12_NS13_INS14_ILi0ELi4ELi3EEES17_NSV_INS5_IJS18_NSA_ILi16EEEEEENS5_IJS1Y_SB_EEEEEEENS4_39AutoVectorizingCopyWithAssumedAlignmentILi128EEENS4_14SM90_TMA_STOREES22_S24_S24_EEEvvEEEEvNT_6ParamsE:
        .type           _ZN7cutlass13device_kernelINS_4gemm6kernel13GemmUniversalIN4cute5tupleIJiiiiEEENS1_10collective13CollectiveMmaINS1_35MainloopSm100TmaUmmaWarpSpecializedILi19ELi2ELi4ENS5_IJNS4_1CILi1EEESB_SB_EEEEENS5_IJNSA_ILi64EEENSA_ILi112EEESE_EEENS_12float_e4m3_tENS5_IJlSB_lEEESH_SI_NS4_8TiledMMAINS4_8MMA_AtomIJNS4_10MMA_TraitsINS4_19SM100_MMA_F8F6F4_SSEJSH_SH_fSE_SF_NS4_17integral_constantINS4_4UMMA5MajorELSP_0EEESQ_NSN_INSO_7ScaleInELSR_0EEESS_EEEEEENS4_6LayoutISC_NS5_IJNSA_ILi0EEESW_SW_EEEEENS5_IJNS4_10UnderscoreESZ_SZ_EEEEENS4_13SM90_TMA_LOADENS4_14ComposedLayoutINS4_7SwizzleILi2ELi4ELi3EEENS4_18smem_ptr_flag_bitsILi8EEENSV_INS5_IJNSA_ILi8EEESE_EEENS5_IJSE_SB_EEEEEEEvNS4_8identityES12_S1C_vS1D_EENS_8epilogue10collective18CollectiveEpilogueINS1F_23Sm100TmaWarpSpecializedILi1ELi1ELi56ELb0ELb0EEEJSG_NS5_IJNSV_ISE_SB_EENSV_ISF_SB_EEEEESH_SI_SH_SI_NS1F_6fusion15FusionCallbacksIS1J_NS1N_17LinearCombinationISH_fSH_fLNS_15FloatRoundStyleE2EEESG_S1M_JEEENS4_5SM1004TMEM4LOAD25SM100_TMEM_LOAD_16dp32b8xES12_NS13_INS14_ILi0ELi4ELi3EEES17_NSV_INS5_IJS18_NSA_ILi16EEEEEENS5_IJS1Y_SB_EEEEEEENS4_39AutoVectorizingCopyWithAssumedAlignmentILi128EEENS4_14SM90_TMA_STOREES22_S24_S24_EEEvvEEEEvNT_6ParamsE,@function
        .size           _ZN7cutlass13device_kernelINS_4gemm6kernel13GemmUniversalIN4cute5tupleIJiiiiEEENS1_10collective13CollectiveMmaINS1_35MainloopSm100TmaUmmaWarpSpecializedILi19ELi2ELi4ENS5_IJNS4_1CILi1EEESB_SB_EEEEENS5_IJNSA_ILi64EEENSA_ILi112EEESE_EEENS_12float_e4m3_tENS5_IJlSB_lEEESH_SI_NS4_8TiledMMAINS4_8MMA_AtomIJNS4_10MMA_TraitsINS4_19SM100_MMA_F8F6F4_SSEJSH_SH_fSE_SF_NS4_17integral_constantINS4_4UMMA5MajorELSP_0EEESQ_NSN_INSO_7ScaleInELSR_0EEESS_EEEEEENS4_6LayoutISC_NS5_IJNSA_ILi0EEESW_SW_EEEEENS5_IJNS4_10UnderscoreESZ_SZ_EEEEENS4_13SM90_TMA_LOADENS4_14ComposedLayoutINS4_7SwizzleILi2ELi4ELi3EEENS4_18smem_ptr_flag_bitsILi8EEENSV_INS5_IJNSA_ILi8EEESE_EEENS5_IJSE_SB_EEEEEEEvNS4_8identityES12_S1C_vS1D_EENS_8epilogue10collective18CollectiveEpilogueINS1F_23Sm100TmaWarpSpecializedILi1ELi1ELi56ELb0ELb0EEEJSG_NS5_IJNSV_ISE_SB_EENSV_ISF_SB_EEEEESH_SI_SH_SI_NS1F_6fusion15FusionCallbacksIS1J_NS1N_17LinearCombinationISH_fSH_fLNS_15FloatRoundStyleE2EEESG_S1M_JEEENS4_5SM1004TMEM4LOAD25SM100_TMEM_LOAD_16dp32b8xES12_NS13_INS14_ILi0ELi4ELi3EEES17_NSV_INS5_IJS18_NSA_ILi16EEEEEENS5_IJS1Y_SB_EEEEEEENS4_39AutoVectorizingCopyWithAssumedAlignmentILi128EEENS4_14SM90_TMA_STOREES22_S24_S24_EEEvvEEEEvNT_6ParamsE,(.L_x_177 - _ZN7cutlass13device_kernelINS_4gemm6kernel13GemmUniversalIN4cute5tupleIJiiiiEEENS1_10collective13CollectiveMmaINS1_35MainloopSm100TmaUmmaWarpSpecializedILi19ELi2ELi4ENS5_IJNS4_1CILi1EEESB_SB_EEEEENS5_IJNSA_ILi64EEENSA_ILi112EEESE_EEENS_12float_e4m3_tENS5_IJlSB_lEEESH_SI_NS4_8TiledMMAINS4_8MMA_AtomIJNS4_10MMA_TraitsINS4_19SM100_MMA_F8F6F4_SSEJSH_SH_fSE_SF_NS4_17integral_constantINS4_4UMMA5MajorELSP_0EEESQ_NSN_INSO_7ScaleInELSR_0EEESS_EEEEEENS4_6LayoutISC_NS5_IJNSA_ILi0EEESW_SW_EEEEENS5_IJNS4_10UnderscoreESZ_SZ_EEEEENS4_13SM90_TMA_LOADENS4_14ComposedLayoutINS4_7SwizzleILi2ELi4ELi3EEENS4_18smem_ptr_flag_bitsILi8EEENSV_INS5_IJNSA_ILi8EEESE_EEENS5_IJSE_SB_EEEEEEEvNS4_8identityES12_S1C_vS1D_EENS_8epilogue10collective18CollectiveEpilogueINS1F_23Sm100TmaWarpSpecializedILi1ELi1ELi56ELb0ELb0EEEJSG_NS5_IJNSV_ISE_SB_EENSV_ISF_SB_EEEEESH_SI_SH_SI_NS1F_6fusion15FusionCallbacksIS1J_NS1N_17LinearCombinationISH_fSH_fLNS_15FloatRoundStyleE2EEESG_S1M_JEEENS4_5SM1004TMEM4LOAD25SM100_TMEM_LOAD_16dp32b8xES12_NS13_INS14_ILi0ELi4ELi3EEES17_NSV_INS5_IJS18_NSA_ILi16EEEEEENS5_IJS1Y_SB_EEEEEEENS4_39AutoVectorizingCopyWithAssumedAlignmentILi128EEENS4_14SM90_TMA_STOREES22_S24_S24_EEEvvEEEEvNT_6ParamsE)
        .other          _ZN7cutlass13device_kernelINS_4gemm6kernel13GemmUniversalIN4cute5tupleIJiiiiEEENS1_10collective13CollectiveMmaINS1_35MainloopSm100TmaUmmaWarpSpecializedILi19ELi2ELi4ENS5_IJNS4_1CILi1EEESB_SB_EEEEENS5_IJNSA_ILi64EEENSA_ILi112EEESE_EEENS_12float_e4m3_tENS5_IJlSB_lEEESH_SI_NS4_8TiledMMAINS4_8MMA_AtomIJNS4_10MMA_TraitsINS4_19SM100_MMA_F8F6F4_SSEJSH_SH_fSE_SF_NS4_17integral_constantINS4_4UMMA5MajorELSP_0EEESQ_NSN_INSO_7ScaleInELSR_0EEESS_EEEEEENS4_6LayoutISC_NS5_IJNSA_ILi0EEESW_SW_EEEEENS5_IJNS4_10UnderscoreESZ_SZ_EEEEENS4_13SM90_TMA_LOADENS4_14ComposedLayoutINS4_7SwizzleILi2ELi4ELi3EEENS4_18smem_ptr_flag_bitsILi8EEENSV_INS5_IJNSA_ILi8EEESE_EEENS5_IJSE_SB_EEEEEEEvNS4_8identityES12_S1C_vS1D_EENS_8epilogue10collective18CollectiveEpilogueINS1F_23Sm100TmaWarpSpecializedILi1ELi1ELi56ELb0ELb0EEEJSG_NS5_IJNSV_ISE_SB_EENSV_ISF_SB_EEEEESH_SI_SH_SI_NS1F_6fusion15FusionCallbacksIS1J_NS1N_17LinearCombinationISH_fSH_fLNS_15FloatRoundStyleE2EEESG_S1M_JEEENS4_5SM1004TMEM4LOAD25SM100_TMEM_LOAD_16dp32b8xES12_NS13_INS14_ILi0ELi4ELi3EEES17_NSV_INS5_IJS18_NSA_ILi16EEEEEENS5_IJS1Y_SB_EEEEEEENS4_39AutoVectorizingCopyWithAssumedAlignmentILi128EEENS4_14SM90_TMA_STOREES22_S24_S24_EEEvvEEEEvNT_6ParamsE,@"STO_CUDA_ENTRY STV_DEFAULT"
_ZN7cutlass13device_kernelINS_4gemm6kernel13GemmUniversalIN4cute5tupleIJiiiiEEENS1_10collective13CollectiveMmaINS1_35MainloopSm100TmaUmmaWarpSpecializedILi19ELi2ELi4ENS5_IJNS4_1CILi1EEESB_SB_EEEEENS5_IJNSA_ILi64EEENSA_ILi112EEESE_EEENS_12float_e4m3_tENS5_IJlSB_lEEESH_SI_NS4_8TiledMMAINS4_8MMA_AtomIJNS4_10MMA_TraitsINS4_19SM100_MMA_F8F6F4_SSEJSH_SH_fSE_SF_NS4_17integral_constantINS4_4UMMA5MajorELSP_0EEESQ_NSN_INSO_7ScaleInELSR_0EEESS_EEEEEENS4_6LayoutISC_NS5_IJNSA_ILi0EEESW_SW_EEEEENS5_IJNS4_10UnderscoreESZ_SZ_EEEEENS4_13SM90_TMA_LOADENS4_14ComposedLayoutINS4_7SwizzleILi2ELi4ELi3EEENS4_18smem_ptr_flag_bitsILi8EEENSV_INS5_IJNSA_ILi8EEESE_EEENS5_IJSE_SB_EEEEEEEvNS4_8identityES12_S1C_vS1D_EENS_8epilogue10collective18CollectiveEpilogueINS1F_23Sm100TmaWarpSpecializedILi1ELi1ELi56ELb0ELb0EEEJSG_NS5_IJNSV_ISE_SB_EENSV_ISF_SB_EEEEESH_SI_SH_SI_NS1F_6fusion15FusionCallbacksIS1J_NS1N_17LinearCombinationISH_fSH_fLNS_15FloatRoundStyleE2EEESG_S1M_JEEENS4_5SM1004TMEM4LOAD25SM100_TMEM_LOAD_16dp32b8xES12_NS13_INS14_ILi0ELi4ELi3EEES17_NSV_INS5_IJS18_NSA_ILi16EEEEEENS5_IJS1Y_SB_EEEEEEENS4_39AutoVectorizingCopyWithAssumedAlignmentILi128EEENS4_14SM90_TMA_STOREES22_S24_S24_EEEvvEEEEvNT_6ParamsE:
[----:B------:R-:W1:Y:S01]  /*0000*/  LDC R1, c[0x0][0x37c] ;  /* 0x0000df00ff017b82 */ /* 0x000e620000000800 */
[----:B------:R-:W2:Y:S01]  /*0010*/  S2R R145, SR_TID.X ;  /* 0x0000000000917919 */ /* 0x000ea20000002100 */
[----:B------:R-:W3:Y:S01]  /*0020*/  LDCU.64 UR4, c[0x0][0x890] ;  /* 0x00011200ff0477ac */ /* 0x000ee20008000a00 */
[----:B------:R-:W-:Y:S02]  /*0030*/  PRMT R134, RZ, 0x7610, R134 ;  /* 0x00007610ff867816 */ /* 0x000fe40000000086 */
[----:B------:R-:W-:Y:S01]  /*0040*/  ELECT P5, URZ, PT ;  /* 0x0000000000ff782f */ /* 0x000fe200038a0000 */
[----:B------:R-:W4:Y:S01]  /*0050*/  LDCU.64 UR46, c[0x0][0x358] ;  /* 0x00006b00ff2e77ac */ /* 0x000f220008000a00 */
[----:B---3--:R-:W-:-:S04]  /*0060*/  UISETP.NE.U32.AND UP0, UPT, UR4, URZ, UPT ;  /* 0x000000ff0400728c */ /* 0x008fc8000bf05070 */
[----:B------:R-:W-:Y:S01]  /*0070*/  UISETP.NE.AND.EX UP0, UPT, UR5, URZ, UPT, UP0 ;  /* 0x000000ff0500728c */ /* 0x000fe2000bf05300 */
[----:B--2---:R-:W-:-:S05]  /*0080*/  SHF.R.U32.HI R140, RZ, 0x5, R145 ;  /* 0x00000005ff8c7819 */ /* 0x004fca0000011691 */
[----:B------:R-:W2:Y:S02]  /*0090*/  SHFL.IDX PT, R0, R140, RZ, 0x1f ;  /* 0x00001fff8c007589 */ /* 0x000ea400000e0000 */
[----:B--2---:R-:W-:Y:S01]  /*00a0*/  R2UR UR8, R0 ;  /* 0x00000000000872ca */ /* 0x004fe200000e0000 */
[----:B-1--4-:R-:W-:-:S14]  /*00b0*/  BRA.U UP0, `(.L_x_0) ;  /* 0x00000001002c7547 */ /* 0x012fdc000b800000 */
[----:B------:R-:W1:Y:S02]  /*00c0*/  LDCU.64 UR6, c[0x0][0x888] ;  /* 0x00011100ff0677ac */ /* 0x000e640008000a00 */
[----:B-1----:R-:W-:-:S04]  /*00d0*/  UISETP.NE.U32.AND UP0, UPT, UR6, URZ, UPT ;  /* 0x000000ff0600728c */ /* 0x002fc8000bf05070 */
[----:B------:R-:W-:-:S09]  /*00e0*/  UISETP.NE.AND.EX UP0, UPT, UR7, URZ, UPT, UP0 ;  /* 0x000000ff0700728c */ /* 0x000fd2000bf05300 */
[----:B------:R-:W-:Y:S05]  /*00f0*/  BRA.U !UP0, `(.L_x_1) ;  /* 0x0000000108147547 */ /* 0x000fea000b800000 */
[----:B------:R-:W1:Y:S02]  /*0100*/  LDC.64 R2, c[0x0][0x888] ;  /* 0x00022200ff027b82 */ /* 0x000e640000000a00 */
[----:B-1----:R-:W2:Y:S01]  /*0110*/  LDG.E R0, desc[UR46][R2.64] ;  /* 0x0000002e02007981 */ /* 0x002ea2000c1e1900 */
[----:B------:R-:W-:Y:S01]  /*0120*/  HFMA2 R134, -RZ, RZ, 0, 5.9604644775390625e-08 ;  /* 0x00000001ff867431 */ /* 0x000fe200000001ff */
[----:B--2---:R-:W-:Y:S01]  /*0130*/  R2UR UR39, R0 ;  /* 0x00000000002772ca */ /* 0x004fe200000e0000 */
[----:B------:R-:W-:Y:S05]  /*0140*/  BRA `(.L_x_0) ;  /* 0x0000000000087947 */ /* 0x000fea0003800000 */
.L_x_1:
[----:B------:R-:W-:Y:S01]  /*0150*/  HFMA2 R134, -RZ, RZ, 0, 5.9604644775390625e-08 ;  /* 0x00000001ff867431 */ /* 0x000fe200000001ff */
[----:B------:R-:W1:Y:S02]  /*0160*/  LDCU UR39, c[0x0][0x880] ;  /* 0x00011000ff2777ac */ /* 0x000e640008000800 */
.L_x_0:
[----:B------:R-:W2:Y:S02]  /*0170*/  LDCU.64 UR6, c[0x0][0x8b0] ;  /* 0x00011600ff0677ac */ /* 0x000ea40008000a00 */
[----:B--2---:R-:W-:-:S04]  /*0180*/  UISETP.NE.U32.AND UP0, UPT, UR6, URZ, UPT ;  /* 0x000000ff0600728c */ /* 0x004fc8000bf05070 */
[----:B------:R-:W-:-:S09]  /*0190*/  UISETP.NE.AND.EX UP0, UPT, UR7, URZ, UPT, UP0 ;  /* 0x000000ff0700728c */ /* 0x000fd2000bf05300 */
[----:B------:R-:W-:Y:S05]  /*01a0*/  BRA.U UP0, `(.L_x_2) ;  /* 0x0000000100207547 */ /* 0x000fea000b800000 */
[----:B------:R-:W2:Y:S02]  /*01b0*/  LDCU.64 UR6, c[0x0][0x8a8] ;  /* 0x00011500ff0677ac */ /* 0x000ea40008000a00 */
[----:B--2---:R-:W-:-:S04]  /*01c0*/  UISETP.NE.U32.AND UP0, UPT, UR6, URZ, UPT ;  /* 0x000000ff0600728c */ /* 0x004fc8000bf05070 */
[----:B------:R-:W-:-:S09]  /*01d0*/  UISETP.NE.AND.EX UP0, UPT, UR7, URZ, UPT, UP0 ;  /* 0x000000ff0700728c */ /* 0x000fd2000bf05300 */
[----:B------:R-:W-:Y:S05]  /*01e0*/  BRA.U !UP0, `(.L_x_3) ;  /* 0x00000001080c7547 */ /* 0x000fea000b800000 */
[----:B------:R-:W2:Y:S02]  /*01f0*/  LDC.64 R74, c[0x0][0x8a8] ;  /* 0x00022a00ff4a7b82 */ /* 0x000ea40000000a00 */
[----:B--2---:R2:W5:Y:S01]  /*0200*/  LDG.E R74, desc[UR46][R74.64] ;  /* 0x0000002e4a4a7981 */ /* 0x004562000c1e1900 */
[----:B------:R-:W-:Y:S05]  /*0210*/  BRA `(.L_x_2) ;  /* 0x0000000000047947 */ /* 0x000fea0003800000 */
.L_x_3:
[----:B------:R-:W3:Y:S02]  /*0220*/  LDC R74, c[0x0][0x8a0] ;  /* 0x00022800ff4a7b82 */ /* 0x000ee40000000800 */
.L_x_2:
[----:B------:R-:W-:Y:S01]  /*0230*/  IMAD.U32 R0, RZ, RZ, UR8 ;  /* 0x00000008ff007e24 */ /* 0x000fe2000f8e00ff */
[----:B------:R-:W-:Y:S04]  /*0240*/  BSSY.RECONVERGENT B0, `(.L_x_4) ;  /* 0x000000c000007945 */ /* 0x000fe80003800200 */
[C---:B------:R-:W-:Y:S02]  /*0250*/  ISETP.NE.OR P1, PT, R0.reuse, 0x1, !P5 ;  /* 0x000000010000780c */ /* 0x040fe40006f25670 */
[----:B------:R-:W-:-:S11]  /*0260*/  ISETP.NE.OR P0, PT, R0, 0x3, !P5 ;  /* 0x000000030000780c */ /* 0x000fd60006f05670 */
[----:B------:R-:W-:Y:S05]  /*0270*/  @P1 BRA `(.L_x_5) ;  /* 0x0000000000201947 */ /* 0x000fea0003800000 */
[----:B------:R-:W4:Y:S02]  /*0280*/  LDCU.64 UR6, c[0x0][0x348] ;  /* 0x00006900ff0677ac */ /* 0x000f240008000a00 */
[----:B----4-:R-:W-:Y:S02]  /*0290*/  UIADD3 UR10, UP1, UPT, UR6, 0x80, URZ ;  /* 0x00000080060a7890 */ /* 0x010fe4000ff3e0ff */
[----:B------:R-:W-:Y:S02]  /*02a0*/  UIADD3 UR6, UP0, UPT, UR6, 0x180, URZ ;  /* 0x0000018006067890 */ /* 0x000fe4000ff1e0ff */
[----:B------:R-:W-:Y:S02]  /*02b0*/  UIADD3.X UR11, UPT, UPT, URZ, UR7, URZ, UP1, !UPT ;  /* 0x00000007ff0b7290 */ /* 0x000fe40008ffe4ff */
[----:B------:R-:W-:-:S07]  /*02c0*/  UIADD3.X UR7, UPT, UPT, URZ, UR7, URZ, UP0, !UPT ;  /* 0x00000007ff077290 */ /* 0x000fce00087fe4ff */
[----:B------:R4:W-:Y:S02]  /*02d0*/  UTMACCTL.PF [UR10] ;  /* 0x000000000a0079b9 */ /* 0x0009e40008040000 */
[----:B------:R4:W-:Y:S02]  /*02e0*/  UTMACCTL.PF [UR6] ;  /* 0x00000000060079b9 */ /* 0x0009e40008040000 */
[----:B----4-:R-:W-:Y:S01]  /*02f0*/  NOP ;  /* 0x0000000000007918 */ /* 0x010fe20000000000 */
.L_x_5:
[----:B-1----:R-:W-:Y:S05]  /*0300*/  BSYNC.RECONVERGENT B0 ;  /* 0x0000000000007941 */ /* 0x002fea0003800200 */
.L_x_4:
[----:B------:R-:W-:Y:S04]  /*0310*/  BSSY.RECONVERGENT B0, `(.L_x_6) ;  /* 0x000000a000007945 */ /* 0x000fe80003800200 */
[----:B------:R-:W-:Y:S05]  /*0320*/  @P0 BRA `(.L_x_7) ;  /* 0x0000000000200947 */ /* 0x000fea0003800000 */
[----:B------:R-:W1:Y:S02]  /*0330*/  LDCU.64 UR6, c[0x0][0x348] ;  /* 0x00006900ff0677ac */ /* 0x000e640008000a00 */
[----:B-1----:R-:W-:Y:S02]  /*0340*/  UIADD3 UR10, UP1, UPT, UR6, 0x580, URZ ;  /* 0x00000580060a7890 */ /* 0x002fe4000ff3e0ff */
[----:B------:R-:W-:Y:S02]  /*0350*/  UIADD3 UR6, UP0, UPT, UR6, 0x680, URZ ;  /* 0x0000068006067890 */ /* 0x000fe4000ff1e0ff */
[----:B------:R-:W-:Y:S02]  /*0360*/  UIADD3.X UR11, UPT, UPT, URZ, UR7, URZ, UP1, !UPT ;  /* 0x00000007ff0b7290 */ /* 0x000fe40008ffe4ff */
[----:B------:R-:W-:-:S07]  /*0370*/  UIADD3.X UR7, UPT, UPT, URZ, UR7, URZ, UP0, !UPT ;  /* 0x00000007ff077290 */ /* 0x000fce00087fe4ff */
[----:B------:R1:W-:Y:S02]  /*0380*/  UTMACCTL.PF [UR10] ;  /* 0x000000000a0079b9 */ /* 0x0003e40008040000 */
[----:B------:R1:W-:Y:S02]  /*0390*/  UTMACCTL.PF [UR6] ;  /* 0x00000000060079b9 */ /* 0x0003e40008040000 */
[----:B-1----:R-:W-:Y:S01]  /*03a0*/  NOP ;  /* 0x0000000000007918 */ /* 0x002fe20000000000 */
.L_x_7:
[----:B------:R-:W-:Y:S05]  /*03b0*/  BSYNC.RECONVERGENT B0 ;  /* 0x0000000000007941 */ /* 0x000fea0003800200 */
.L_x_6:
[----:B------:R-:W1:Y:S01]  /*03c0*/  LDCU.64 UR6, c[0x0][0x888] ;  /* 0x00011100ff0677ac */ /* 0x000e620008000a00 */
[----:B------:R-:W-:Y:S02]  /*03d0*/  UISETP.EQ.U32.AND UP1, UPT, UR4, URZ, UPT ;  /* 0x000000ff0400728c */ /* 0x000fe4000bf22070 */
[----:B------:R-:W-:Y:S02]  /*03e0*/  UPLOP3.LUT UP2, UPT, UPT, UPT, UPT, 0x80, 0x8 ;  /* 0x000000000008789c */ /* 0x000fe40003f4f070 */
[----:B-1----:R-:W-:-:S04]  /*03f0*/  UISETP.NE.U32.AND UP0, UPT, UR6, URZ, UPT ;  /* 0x000000ff0600728c */ /* 0x002fc8000bf05070 */
[----:B------:R-:W-:-:S04]  /*0400*/  UISETP.NE.AND.EX UP0, UPT, UR7, URZ, UPT, UP0 ;  /* 0x000000ff0700728c */ /* 0x000fc8000bf05300 */
[----:B------:R-:W-:-:S04]  /*0410*/  UISETP.EQ.OR.EX UP3, UPT, UR5, URZ, !UP0, UP1 ;  /* 0x000000ff0500728c */ /* 0x000fc8000c762710 */
[----:B------:R-:W-:-:S05]  /*0420*/  UP2UR UR45, UPR, URZ, 0x8 ;  /* 0x00000008ff2d7883 */ /* 0x000fca0008000000 */
[----:B------:R-:W-:Y:S07]  /*0430*/  BRA.U !UP3, `(.L_x_8) ;  /* 0x000000010b207547 */ /* 0x000fee000b800000 */
[----:B------:R-:W-:Y:S01]  /*0440*/  UISETP.NE.U32.AND UP2, UPT, UR4, URZ, UPT ;  /* 0x000000ff0400728c */ /* 0x000fe2000bf45070 */
[----:B------:R-:W-:Y:S01]  /*0450*/  FSETP.NEU.AND P0, PT, RZ, UR39, PT ;  /* 0x00000027ff007c0b */ /* 0x000fe2000bf0d000 */
[----:B------:R-:W-:Y:S02]  /*0460*/  USEL UR4, URZ, 0xffffffff, UP0 ;  /* 0xffffffffff047887 */ /* 0x000fe40008000000 */
[----:B------:R-:W-:-:S10]  /*0470*/  UISETP.NE.AND.EX UP2, UPT, UR5, URZ, UPT, UP2 ;  /* 0x000000ff0500728c */ /* 0x000fd4000bf45320 */
[----:B------:R-:W-:Y:S01]  /*0480*/  VOTEU.ANY UP1, P0 ;  /* 0x0000000000ff7886 */ /* 0x000fe20000020100 */
[----:B------:R-:W-:-:S04]  /*0490*/  @!UP2 USEL UR4, URZ, 0xffffffff, UP1 ;  /* 0xffffffffff04a887 */ /* 0x000fc80008800000 */
[----:B------:R-:W-:-:S04]  /*04a0*/  ULOP3.LUT UR4, UR4, 0x1, URZ, 0xc0, !UPT ;  /* 0x0000000104047892 */ /* 0x000fc8000f8ec0ff */
[----:B------:R-:W-:-:S11]  /*04b0*/  UISETP.NE.U32.AND UP2, UPT, UR4, 0x1, UPT ;  /* 0x000000010400788c */ /* 0x000fd6000bf45070 */
.L_x_8:
[----:B------:R-:W1:Y:S01]  /*04c0*/  SHFL.IDX PT, R2, R140, RZ, 0x1f ;  /* 0x00001fff8c027589 */ /* 0x000e6200000e0000 */
[----:B------:R-:W-:-:S04]  /*04d0*/  UISETP.NE.AND UP1, UPT, UR8, 0x2, UPT ;  /* 0x000000020800788c */ /* 0x000fc8000bf25270 */
[----:B------:R-:W-:Y:S01]  /*04e0*/  USEL UR6, URZ, 0x1, UP1 ;  /* 0x00000001ff067887 */ /* 0x000fe20008800000 */
[----:B-1----:R-:W-:-:S13]  /*04f0*/  ISETP.NE.AND P0, PT, R2, RZ, PT ;  /* 0x000000ff0200720c */ /* 0x002fda0003f05270 */
[----:B------:R-:W-:Y:S05]  /*0500*/  @P0 BRA `(.L_x_9) ;  /* 0x0000000000cc0947 */ /* 0x000fea0003800000 */
[----:B------:R-:W-:Y:S01]  /*0510*/  ELECT P0, URZ, PT ;  /* 0x0000000000ff782f */ /* 0x000fe20003800000 */
[----:B------:R-:W-:-:S12]  /*0520*/  BSSY.RECONVERGENT B0, `(.L_x_9) ;  /* 0x0000031000007945 */ /* 0x000fd80003800200 */
[----:B------:R-:W-:Y:S05]  /*0530*/  @!P0 BRA `(.L_x_10) ;  /* 0x0000000000bc8947 */ /* 0x000fea0003800000 */
[----:B------:R-:W1:Y:S01]  /*0540*/  S2UR UR5, SR_CgaCtaId ;  /* 0x00000000000579c3 */ /* 0x000e620000008800 */
[----:B------:R-:W-:Y:S01]  /*0550*/  UMOV UR7, 0x400 ;  /* 0x0000040000077882 */ /* 0x000fe20000000000 */
[----:B------:R-:W-:Y:S02]  /*0560*/  UMOV UR4, 0x1 ;  /* 0x0000000100047882 */ /* 0x000fe40000000000 */
[----:B------:R-:W-:-:S04]  /*0570*/  UIADD3 UR10, UPT, UPT, -UR4, 0x100000, URZ ;  /* 0x00100000040a7890 */ /* 0x000fc8000fffe1ff */
[----:B------:R-:W-:Y:S02]  /*0580*/  USHF.L.U32 UR11, UR10, 0xb, URZ ;  /* 0x0000000b0a0b7899 */ /* 0x000fe400080006ff */
[----:B------:R-:W-:Y:S02]  /*0590*/  USHF.L.U32 UR10, UR10, 0x1, URZ ;  /* 0x000000010a0a7899 */ /* 0x000fe400080006ff */
[----:B-1----:R-:W-:Y:S01]  /*05a0*/  ULEA UR5, UR5, UR7, 0x18 ;  /* 0x0000000705057291 */ /* 0x002fe2000f8ec0ff */
[----:B------:R-:W1:Y:S11]  /*05b0*/  FENCE.VIEW.ASYNC.S ;  /* 0x00000000000073c6 */ /* 0x000e760000000000 */
[----:B-1----:R1:W4:Y:S01]  /*05c0*/  SYNCS.EXCH.64 URZ, [UR5], UR10 ;  /* 0x0000000a05ff75b2 */ /* 0x0023220008000100 */
[----:B------:R1:W1:Y:S01]  /*05d0*/  SYNCS.EXCH.64 URZ, [UR5+0x98], UR10 ;  /* 0x0000980a05ff75b2 */ /* 0x0002620008000100 */
        /* <DEDUP_REMOVED lines=36> */
[----:B----4-:R-:W-:Y:S01]  /*0820*/  NOP ;  /* 0x0000000000007918 */ /* 0x010fe20000000000 */
.L_x_10:
[----:B-1----:R-:W-:Y:S05]  /*0830*/  BSYNC.RECONVERGENT B0 ;  /* 0x0000000000007941 */ /* 0x002fea0003800200 */
.L_x_9:
[----:B------:R-:W1:Y:S01]  /*0840*/  SHFL.IDX PT, R2, R140, RZ, 0x1f ;  /* 0x00001fff8c027589 */ /* 0x000e6200000e0000 */
[----:B------:R-:W-:Y:S01]  /*0850*/  NOP ;  /* 0x0000000000007918 */ /* 0x000fe20000000000 */
[----:B-1----:R-:W-:-:S13]  /*0860*/  ISETP.NE.AND P0, PT, R2, 0x1, PT ;  /* 0x000000010200780c */ /* 0x002fda0003f05270 */
[----:B------:R-:W-:Y:S05]  /*0870*/  @P0 BRA `(.L_x_11) ;  /* 0x0000000000400947 */ /* 0x000fea0003800000 */
[----:B------:R-:W1:Y:S01]  /*0880*/  S2UR UR7, SR_CgaCtaId ;  /* 0x00000000000779c3 */ /* 0x000e620000008800 */
[----:B------:R-:W-:Y:S01]  /*0890*/  UMOV UR9, 0x400 ;  /* 0x0000040000097882 */ /* 0x000fe20000000000 */
[----:B------:R-:W-:Y:S01]  /*08a0*/  UMOV UR5, 0x20 ;  /* 0x0000002000057882 */ /* 0x000fe20000000000 */
[----:B------:R-:W-:Y:S01]  /*08b0*/  UMOV UR4, 0x80 ;  /* 0x0000008000047882 */ /* 0x000fe20000000000 */
[----:B------:R-:W-:-:S04]  /*08c0*/  UIADD3 UR10, UPT, UPT, -UR5, 0x100000, URZ ;  /* 0x00100000050a7890 */ /* 0x000fc8000fffe1ff */
[----:B------:R-:W-:Y:S02]  /*08d0*/  USHF.L.U32 UR11, UR10, 0xb, URZ ;  /* 0x0000000b0a0b7899 */ /* 0x000fe400080006ff */
[----:B------:R-:W-:Y:S02]  /*08e0*/  USHF.L.U32 UR10, UR10, 0x1, URZ ;  /* 0x000000010a0a7899 */ /* 0x000fe400080006ff */
[----:B------:R-:W-:-:S04]  /*08f0*/  UIADD3 UR4, UPT, UPT, -UR4, 0x100000, URZ ;  /* 0x0010000004047890 */ /* 0x000fc8000fffe1ff */
[----:B------:R-:W-:Y:S02]  /*0900*/  USHF.L.U32 UR5, UR4, 0xb, URZ ;  /* 0x0000000b04057899 */ /* 0x000fe400080006ff */
[----:B------:R-:W-:Y:S01]  /*0910*/  USHF.L.U32 UR4, UR4, 0x1, URZ ;  /* 0x0000000104047899 */ /* 0x000fe200080006ff */
[----:B------:R-:W-:Y:S01]  /*0920*/  ELECT P0, URZ, PT ;  /* 0x0000000000ff782f */ /* 0x000fe20003800000 */
[----:B-1----:R-:W-:Y:S01]  /*0930*/  ULEA UR7, UR7, UR9, 0x18 ;  /* 0x0000000907077291 */ /* 0x002fe2000f8ec0ff */
[----:B------:R-:W1:Y:S11]  /*0940*/  FENCE.VIEW.ASYNC.S ;  /* 0x00000000000073c6 */ /* 0x000e760000000000 */
[----:B-1----:R1:W4:Y:S01]  /*0950*/  SYNCS.EXCH.64 URZ, [UR7+0x130], UR10 ;  /* 0x0001300a07ff75b2 */ /* 0x0023220008000100 */
[----:B------:R1:W1:Y:S01]  /*0960*/  SYNCS.EXCH.64 URZ, [UR7+0x138], UR4 ;  /* 0x0001380407ff75b2 */ /* 0x0002620008000100 */
[----:B------:R-:W-:Y:S01]  /*0970*/  NOP ;  /* 0x0000000000007918 */ /* 0x000fe20000000000 */
.L_x_11:
[----:B------:R-:W2:Y:S01]  /*0980*/  SHFL.IDX PT, R2, R140, RZ, 0x1f ;  /* 0x00001fff8c027589 */ /* 0x000ea200000e0000 */
[----:B------:R-:W-:Y:S01]  /*0990*/  NOP ;  /* 0x0000000000007918 */ /* 0x000fe20000000000 */
[----:B--2---:R-:W-:-:S13]  /*09a0*/  ISETP.NE.AND P0, PT, R2, 0x3, PT ;  /* 0x000000030200780c */ /* 0x004fda0003f05270 */
[----:B------:R-:W-:Y:S05]  /*09b0*/  @P0 BRA `(.L_x_12) ;  /* 0x0000000000300947 */ /* 0x000fea0003800000 */
[----:B-1----:R-:W1:Y:S01]  /*09c0*/  S2UR UR5, SR_CgaCtaId ;  /* 0x00000000000579c3 */ /* 0x002e620000008800 */
[----:B------:R-:W-:Y:S01]  /*09d0*/  UMOV UR7, 0x400 ;  /* 0x0000040000077882 */ /* 0x000fe20000000000 */
[----:B------:R-:W-:Y:S01]  /*09e0*/  UMOV UR4, 0x20 ;  /* 0x0000002000047882 */ /* 0x000fe20000000000 */
[----:B------:R-:W-:Y:S01]  /*09f0*/  ELECT P0, URZ, PT ;  /* 0x0000000000ff782f */ /* 0x000fe20003800000 */
[----:B------:R-:W-:-:S04]  /*0a00*/  UIADD3 UR10, UPT, UPT, -UR4, 0x100000, URZ ;  /* 0x00100000040a7890 */ /* 0x000fc8000fffe1ff */
[----:B------:R-:W-:Y:S02]  /*0a10*/  USHF.L.U32 UR11, UR10, 0xb, URZ ;  /* 0x0000000b0a0b7899 */ /* 0x000fe400080006ff */
[----:B------:R-:W-:Y:S02]  /*0a20*/  USHF.L.U32 UR10, UR10, 0x1, URZ ;  /* 0x000000010a0a7899 */ /* 0x000fe400080006ff */
[----:B-1----:R-:W-:Y:S01]  /*0a30*/  ULEA UR5, UR5, UR7, 0x18 ;  /* 0x0000000705057291 */ /* 0x002fe2000f8ec0ff */
[----:B------:R-:W1:Y:S11]  /*0a40*/  FENCE.VIEW.ASYNC.S ;  /* 0x00000000000073c6 */ /* 0x000e760000000000 */
[----:B-1----:R2:W1:Y:S01]  /*0a50*/  SYNCS.EXCH.64 URZ, [UR5+0x140], UR10 ;  /* 0x0001400a05ff75b2 */ /* 0x0024620008000100 */
[----:B------:R2:W1:Y:S02]  /*0a60*/  SYNCS.EXCH.64 URZ, [UR5+0x148], UR10 ;  /* 0x0001480a05ff75b2 */ /* 0x0004640008000100 */
[----:B--2---:R-:W-:Y:S01]  /*0a70*/  NOP ;  /* 0x0000000000007918 */ /* 0x004fe20000000000 */
.L_x_12:
[----:B------:R-:W2:Y:S01]  /*0a80*/  SHFL.IDX PT, R2, R140, RZ, 0x1f ;  /* 0x00001fff8c027589 */ /* 0x000ea200000e0000 */
[----:B------:R-:W-:Y:S01]  /*0a90*/  NOP ;  /* 0x0000000000007918 */ /* 0x000fe20000000000 */
[----:B--2---:R-:W-:-:S13]  /*0aa0*/  ISETP.NE.AND P0, PT, R2, 0x4, PT ;  /* 0x000000040200780c */ /* 0x004fda0003f05270 */
[----:B------:R-:W-:Y:S05]  /*0ab0*/  @P0 BRA `(.L_x_13) ;  /* 0x00000000004c0947 */ /* 0x000fea0003800000 */
[----:B-1----:R-:W1:Y:S01]  /*0ac0*/  S2UR UR5, SR_CgaCtaId ;  /* 0x00000000000579c3 */ /* 0x002e620000008800 */
[----:B------:R-:W-:Y:S01]  /*0ad0*/  UMOV UR9, 0x100 ;  /* 0x0000010000097882 */ /* 0x000fe20000000000 */
[----:B------:R-:W-:Y:S01]  /*0ae0*/  UMOV UR7, 0x400 ;  /* 0x0000040000077882 */ /* 0x000fe20000000000 */
[----:B------:R-:W-:Y:S01]  /*0af0*/  USEL UR9, UR9, 0xe0, UP2 ;  /* 0x000000e009097887 */ /* 0x000fe20009000000 */
[----:B------:R-:W-:Y:S01]  /*0b00*/  UMOV UR4, 0x1 ;  /* 0x0000000100047882 */ /* 0x000fe20000000000 */
[----:B------:R-:W-:Y:S01]  /*0b10*/  ELECT P0, URZ, PT ;  /* 0x0000000000ff782f */ /* 0x000fe20003800000 */
[----:B------:R-:W-:-:S04]  /*0b20*/  UIADD3 UR10, UPT, UPT, -UR4, 0x100000, URZ ;  /* 0x00100000040a7890 */ /* 0x000fc8000fffe1ff */
[----:B------:R-:W-:Y:S02]  /*0b30*/  USHF.L.U32 UR11, UR10, 0xb, URZ ;  /* 0x0000000b0a0b7899 */ /* 0x000fe400080006ff */
[----:B------:R-:W-:Y:S02]  /*0b40*/  USHF.L.U32 UR10, UR10, 0x1, URZ ;  /* 0x000000010a0a7899 */ /* 0x000fe400080006ff */
[----:B------:R-:W-:-:S04]  /*0b50*/  UIADD3 UR12, UPT, UPT, -UR9, 0x100000, URZ ;  /* 0x00100000090c7890 */ /* 0x000fc8000fffe1ff */
[----:B------:R-:W-:Y:S02]  /*0b60*/  USHF.L.U32 UR13, UR12, 0xb, URZ ;  /* 0x0000000b0c0d7899 */ /* 0x000fe400080006ff */
[----:B------:R-:W-:Y:S02]  /*0b70*/  USHF.L.U32 UR12, UR12, 0x1, URZ ;  /* 0x000000010c0c7899 */ /* 0x000fe400080006ff */
[----:B-1----:R-:W-:Y:S01]  /*0b80*/  ULEA UR5, UR5, UR7, 0x18 ;  /* 0x0000000705057291 */ /* 0x002fe2000f8ec0ff */
[----:B------:R-:W1:Y:S11]  /*0b90*/  FENCE.VIEW.ASYNC.S ;  /* 0x00000000000073c6 */ /* 0x000e760000000000 */
[----:B-1----:R2:W1:Y:S01]  /*0ba0*/  SYNCS.EXCH.64 URZ, [UR5+0x150], UR10 ;  /* 0x0001500a05ff75b2 */ /* 0x0024620008000100 */
[----:B------:R2:W1:Y:S01]  /*0bb0*/  SYNCS.EXCH.64 URZ, [UR5+0x160], UR12 ;  /* 0x0001600c05ff75b2 */ /* 0x0004620008000100 */
[----:B------:R2:W1:Y:S01]  /*0bc0*/  SYNCS.EXCH.64 URZ, [UR5+0x158], UR10 ;  /* 0x0001580a05ff75b2 */ /* 0x0004620008000100 */
[----:B------:R2:W1:Y:S02]  /*0bd0*/  SYNCS.EXCH.64 URZ, [UR5+0x168], UR12 ;  /* 0x0001680c05ff75b2 */ /* 0x0004640008000100 */
[----:B--2---:R-:W-:Y:S01]  /*0be0*/  NOP ;  /* 0x0000000000007918 */ /* 0x004fe20000000000 */
.L_x_13:
[----:B------:R-:W2:Y:S01]  /*0bf0*/  SHFL.IDX PT, R2, R140, RZ, 0x1f ;  /* 0x00001fff8c027589 */ /* 0x000ea200000e0000 */
[----:B------:R-:W-:Y:S01]  /*0c00*/  NOP ;  /* 0x0000000000007918 */ /* 0x000fe20000000000 */
[----:B--2---:R-:W-:-:S13]  /*0c10*/  ISETP.NE.AND P0, PT, R2, 0x5, PT ;  /* 0x000000050200780c */ /* 0x004fda0003f05270 */
[----:B------:R-:W-:Y:S05]  /*0c20*/  @P0 BRA `(.L_x_14) ;  /* 0x0000000000580947 */ /* 0x000fea0003800000 */
[----:B-1----:R-:W1:Y:S01]  /*0c30*/  S2UR UR7, SR_CgaCtaId ;  /* 0x00000000000779c3 */ /* 0x002e620000008800 */
        /* <DEDUP_REMOVED lines=12> */
[----:B-1----:R2:W1:Y:S01]  /*0d00*/  SYNCS.EXCH.64 URZ, [UR7+0x170], UR10 ;  /* 0x0001700a07ff75b2 */ /* 0x0024620008000100 */
[----:B------:R2:W1:Y:S01]  /*0d10*/  SYNCS.EXCH.64 URZ, [UR7+0x190], UR4 ;  /* 0x0001900407ff75b2 */ /* 0x0004620008000100 */
[----:B------:R2:W1:Y:S01]  /*0d20*/  SYNCS.EXCH.64 URZ, [UR7+0x178], UR10 ;  /* 0x0001780a07ff75b2 */ /* 0x0004620008000100 */
[----:B------:R2:W1:Y:S01]  /*0d30*/  SYNCS.EXCH.64 URZ, [UR7+0x198], UR4 ;  /* 0x0001980407ff75b2 */ /* 0x0004620008000100 */
[----:B------:R2:W1:Y:S01]  /*0d40*/  SYNCS.EXCH.64 URZ, [UR7+0x180], UR10 ;  /* 0x0001800a07ff75b2 */ /* 0x0004620008000100 */
[----:B------:R2:W1:Y:S01]  /*0d50*/  SYNCS.EXCH.64 URZ, [UR7+0x1a0], UR4 ;  /* 0x0001a00407ff75b2 */ /* 0x0004620008000100 */
[----:B------:R2:W1:Y:S01]  /*0d60*/  SYNCS.EXCH.64 URZ, [UR7+0x188], UR10 ;  /* 0x0001880a07ff75b2 */ /* 0x0004620008000100 */
[----:B------:R2:W1:Y:S02]  /*0d70*/  SYNCS.EXCH.64 URZ, [UR7+0x1a8], UR4 ;  /* 0x0001a80407ff75b2 */ /* 0x0004640008000100 */
[----:B--2---:R-:W-:Y:S01]  /*0d80*/  NOP ;  /* 0x0000000000007918 */ /* 0x004fe20000000000 */
.L_x_14:
        /* <DEDUP_REMOVED lines=18> */
.L_x_15:
[----:B-1----:R-:W1:Y:S01]  /*0eb0*/  S2UR UR5, SR_CTAID.X ;  /* 0x00000000000579c3 */ /* 0x002e620000002500 */
[----:B------:R-:W-:-:S05]  /*0ec0*/  CS2R.32 R135, SR_CgaSize ;  /* 0x0000000000877805 */ /* 0x000fca0000008a00 */
[----:B------:R-:W-:-:S05]  /*0ed0*/  IMAD R135, R135, -0xa0, RZ ;  /* 0xffffff6087877824 */ /* 0x000fca00078e02ff */
[----:B------:R-:W-:-:S14]  /*0ee0*/  R2UR UR9, R135 ;  /* 0x00000000870972ca */ /* 0x000fdc00000e0000 */
[----:B------:R-:W2:Y:S01]  /*0ef0*/  LDCU UR9, c[0x0][UR9+0x2b0] ;  /* 0x00005600090977ac */ /* 0x000ea20008000800 */
[----:B------:R-:W-:Y:S01]  /*0f00*/  NOP ;  /* 0x0000000000007918 */ /* 0x000fe20000000000 */
[----:B------:R-:W-:-:S05]  /*0f10*/  CS2R.32 R135, SR_CgaSize ;  /* 0x0000000000877805 */ /* 0x000fca0000008a00 */
[----:B------:R-:W-:-:S05]  /*0f20*/  IMAD R135, R135, -0xa0, RZ ;  /* 0xffffff6087877824 */ /* 0x000fca00078e02ff */
[----:B------:R-:W-:-:S14]  /*0f30*/  R2UR UR7, R135 ;  /* 0x00000000870772ca */ /* 0x000fdc00000e0000 */
[----:B------:R-:W3:Y:S01]  /*0f40*/  LDCU UR7, c[0x0][UR7+0x2b4] ;  /* 0x00005680070777ac */ /* 0x000ee20008000800 */
[----:B------:R-:W4:Y:S08]  /*0f50*/  S2UR UR4, SR_CTAID.Y ;  /* 0x00000000000479c3 */ /* 0x000f300000002600 */
[----:B------:R-:W3:Y:S01]  /*0f60*/  LDC R9, c[0x0][0xb24] ;  /* 0x0002c900ff097b82 */ /* 0x000ee20000000800 */
[----:B-1----:R-:W-:-:S02]  /*0f70*/  I2FP.F32.U32 R5, UR5 ;  /* 0x0000000500057c45 */ /* 0x002fc40008201000 */
[----:B------:R-:W-:-:S05]  /*0f80*/  CS2R.32 R3, SR_CgaSize ;  /* 0x0000000000037805 */ /* 0x000fca0000008a00 */
[----:B------:R-:W-:-:S06]  /*0f90*/  IMAD R3, R3, -0xa0, RZ ;  /* 0xffffff6003037824 */ /* 0x000fcc00078e02ff */
[----:B------:R-:W1:Y:S01]  /*0fa0*/  LDC R3, c[0x0][R3+0x2a0] ;  /* 0x0000a80003037b82 */ /* 0x000e620000000800 */
[----:B------:R-:W-:Y:S01]  /*0fb0*/  MOV R135, UR5 ;  /* 0x0000000500877c02 */ /* 0x000fe20008000f00 */
[----:B--2---:R-:W-:Y:S01]  /*0fc0*/  FMUL R5, R5, UR9 ;  /* 0x0000000905057c20 */ /* 0x004fe20008400000 */
[----:B----4-:R-:W-:Y:S02]  /*0fd0*/  I2FP.F32.U32 R4, UR4 ;  /* 0x0000000400047c45 */ /* 0x010fe40008201000 */
[----:B------:R-:W-:-:S05]  /*0fe0*/  CS2R.32 R2, SR_CgaSize ;  /* 0x0000000000027805 */ /* 0x000fca0000008a00 */
[----:B------:R-:W-:-:S06]  /*0ff0*/  IMAD R2, R2, -0xa0, RZ ;  /* 0xffffff6002027824 */ /* 0x000fcc00078e02ff */
[----:B------:R-:W2:Y:S01]  /*1000*/  LDC R2, c[0x0][R2+0x2a4] ;  /* 0x0000a90002027b82 */ /* 0x000ea20000000800 */
[----:B------:R-:W4:Y:S01]  /*1010*/  F2I.U32.TRUNC.NTZ R132, R5 ;  /* 0x0000000500847305 */ /* 0x000f22000020f000 */
[----:B------:R-:W-:Y:S01]  /*1020*/  MOV R133, UR4 ;  /* 0x0000000400857c02 */ /* 0x000fe20008000f00 */
[----:B---3--:R-:W-:-:S05]  /*1030*/  FMUL R4, R4, UR7 ;  /* 0x0000000704047c20 */ /* 0x008fca0008400000 */
[----:B------:R-:W-:Y:S01]  /*1040*/  BAR.SYNC.DEFER_BLOCKING 0x0 ;  /* 0x0000000000007b1d */ /* 0x000fe20000010000 */
[----:B------:R-:W-:-:S05]  /*1050*/  ISETP.GE.AND P0, PT, R9, 0x1, PT ;  /* 0x000000010900780c */ /* 0x000fca0003f06270 */
[----:B------:R-:W3:Y:S02]  /*1060*/  F2I.U32.TRUNC.NTZ R125, R4 ;  /* 0x00000004007d7305 */ /* 0x000ee4000020f000 */
[----:B------:R-:W2:Y:S01]  /*1070*/  S2UR UR36, SR_CTAID.Z ;  /* 0x00000000002479c3 */ /* 0x000ea20000002700 */
[----:B----4-:R-:W-:-:S05]  /*1080*/  IADD3 R132, PT, PT, -R132, RZ, RZ ;  /* 0x000000ff84847210 */ /* 0x010fca0007ffe1ff */
[----:B-1----:R-:W-:Y:S01]  /*1090*/  IMAD R132, R3, R132, UR5 ;  /* 0x0000000503847e24 */ /* 0x002fe2000f8e0284 */
[----:B---3--:R-:W-:-:S05]  /*10a0*/  IADD3 R125, PT, PT, -R125, RZ, RZ ;  /* 0x000000ff7d7d7210 */ /* 0x008fca0007ffe1ff */
[----:B--2---:R-:W-:Y:S01]  /*10b0*/  IMAD R125, R2, R125, UR4 ;  /* 0x00000004027d7e24 */ /* 0x004fe2000f8e027d */
[----:B------:R-:W-:Y:S06]  /*10c0*/  @!P0 BRA `(.L_x_16) ;  /* 0x0000000000b88947 */ /* 0x000fec0003800000 */
[----:B------:R-:W1:Y:S01]  /*10d0*/  LDC.64 R4, c[0x0][0xb18] ;  /* 0x0002c600ff047b82 */ /* 0x000e620000000a00 */
[----:B------:R-:W-:-:S07]  /*10e0*/  ISETP.NE.AND P0, PT, R9, 0x1, PT ;  /* 0x000000010900780c */ /* 0x000fce0003f05270 */
[----:B------:R-:W2:Y:S08]  /*10f0*/  LDC R10, c[0x0][0xb0c] ;  /* 0x0002c300ff0a7b82 */ /* 0x000eb00000000800 */
[----:B------:R-:W3:Y:S08]  /*1100*/  LDC R11, c[0x0][0x370] ;  /* 0x0000dc00ff0b7b82 */ /* 0x000ef00000000800 */
[----:B------:R-:W4:Y:S01]  /*1110*/  LDC R12, c[0x0][0x374] ;  /* 0x0000dd00ff0c7b82 */ /* 0x000f220000000800 */
[----:B-1----:R-:W-:-:S07]  /*1120*/  ISETP.NE.AND P1, PT, R4, 0x1, PT ;  /* 0x000000010400780c */ /* 0x002fce0003f25270 */
[----:B------:R-:W3:Y:S01]  /*1130*/  LDC.64 R6, c[0x0][0xb10] ;  /* 0x0002c400ff067b82 */ /* 0x000ee20000000a00 */
[----:B--2---:R-:W-:-:S07]  /*1140*/  ISETP.NE.AND P2, PT, R10, 0x1, PT ;  /* 0x000000010a00780c */ /* 0x004fce0003f45270 */
[----:B------:R-:W1:Y:S08]  /*1150*/  LDC R8, c[0x0][0xb20] ;  /* 0x0002c800ff087b82 */ /* 0x000e700000000800 */
[----:B------:R-:W2:Y:S01]  /*1160*/  LDC.64 R2, c[0x0][0xb28] ;  /* 0x0002ca00ff027b82 */ /* 0x000ea20000000a00 */
[----:B----4-:R-:W-:-:S04]  /*1170*/  IMAD.HI.U32 R13, R12, R5, RZ ;  /* 0x000000050c0d7227 */ /* 0x010fc800078e00ff */
[----:B------:R-:W-:-:S04]  /*1180*/  IMAD.HI.U32 R5, R133, R5, RZ ;  /* 0x0000000585057227 */ /* 0x000fc800078e00ff */
[----:B---3--:R-:W-:-:S04]  /*1190*/  IMAD.HI.U32 R14, R11, R6, RZ ;  /* 0x000000060b0e7227 */ /* 0x008fc800078e00ff */
[----:B------:R-:W-:Y:S01]  /*11a0*/  IMAD.HI.U32 R16, R135, R6, RZ ;  /* 0x0000000687107227 */ /* 0x000fe200078e00ff */
[-C--:B------:R-:W-:Y:S02]  /*11b0*/  @P2 SHF.R.U32.HI R11, RZ, R7.reuse, R14 ;  /* 0x00000007ff0b2219 */ /* 0x080fe4000001160e */
[-C--:B-1----:R-:W-:Y:S02]  /*11c0*/  @P1 SHF.R.U32.HI R12, RZ, R8.reuse, R13 ;  /* 0x00000008ff0c1219 */ /* 0x082fe4000001160d */
[----:B------:R-:W-:Y:S02]  /*11d0*/  SHF.R.U32.HI R8, RZ, R8, R5 ;  /* 0x00000008ff087219 */ /* 0x000fe40000011605 */
[----:B------:R-:W-:Y:S02]  /*11e0*/  SHF.R.U32.HI R16, RZ, R7, R16 ;  /* 0x00000007ff107219 */ /* 0x000fe40000011610 */
[----:B------:R-:W-:Y:S01]  /*11f0*/  SEL R5, R133, R8, !P1 ;  /* 0x0000000885057207 */ /* 0x000fe20004800000 */
[----:B--2---:R-:W-:Y:S01]  /*1200*/  IMAD.HI.U32 R14, R12, R2, RZ ;  /* 0x000000020c0e7227 */ /* 0x004fe200078e00ff */
[----:B------:R-:W-:-:S03]  /*1210*/  SEL R7, R135, R16, !P2 ;  /* 0x0000001087077207 */ /* 0x000fc60005000000 */
[----:B------:R-:W-:Y:S01]  /*1220*/  IMAD.HI.U32 R6, R11, R2, RZ ;  /* 0x000000020b067227 */ /* 0x000fe200078e00ff */
[----:B------:R-:W-:-:S04]  /*1230*/  @P0 SHF.R.U32.HI R12, RZ, R3, R14 ;  /* 0x00000003ff0c0219 */ /* 0x000fc8000001160e */
[----:B------:R-:W-:Y:S01]  /*1240*/  @P0 SHF.R.U32.HI R11, RZ, R3, R6 ;  /* 0x00000003ff0b0219 */ /* 0x000fe20000011606 */
[----:B------:R-:W-:-:S04]  /*1250*/  IMAD R12, R12, R9, RZ ;  /* 0x000000090c0c7224 */ /* 0x000fc800078e02ff */
[----:B------:R-:W-:Y:S01]  /*1260*/  IMAD R6, R11, R9, RZ ;  /* 0x000000090b067224 */ /* 0x000fe200078e02ff */
[----:B------:R-:W-:-:S04]  /*1270*/  ISETP.GE.AND P1, PT, R5, R12, PT ;  /* 0x0000000c0500720c */ /* 0x000fc80003f26270 */
[----:B------:R-:W-:Y:S01]  /*1280*/  ISETP.GE.OR P1, PT, R7, R6, P1 ;  /* 0x000000060700720c */ /* 0x000fe20000f26670 */
[----:B------:R-:W-:-:S05]  /*1290*/  IMAD.HI.U32 R6, R5, R2, RZ ;  /* 0x0000000205067227 */ /* 0x000fca00078e00ff */
[----:B------:R-:W-:-:S04]  /*12a0*/  SHF.R.U32.HI R6, RZ, R3, R6 ;  /* 0x00000003ff067219 */ /* 0x000fc80000011606 */
[----:B------:R-:W-:-:S03]  /*12b0*/  SEL R6, R5, R6, !P0 ;  /* 0x0000000605067207 */ /* 0x000fc60004000000 */
[----:B------:R-:W-:Y:S01]  /*12c0*/  @!P1 IMAD.HI.U32 R8, R7, R2, RZ ;  /* 0x0000000207089227 */ /* 0x000fe200078e00ff */
[----:B------:R-:W-:-:S04]  /*12d0*/  IADD3 R2, PT, PT, -R6, RZ, RZ ;  /* 0x000000ff06027210 */ /* 0x000fc80007ffe1ff */
[----:B------:R-:W-:Y:S01]  /*12e0*/  @!P1 SHF.R.U32.HI R8, RZ, R3, R8 ;  /* 0x00000003ff089219 */ /* 0x000fe20000011608 */
[----:B------:R-:W-:-:S03]  /*12f0*/  IMAD R2, R9, R2, R5 ;  /* 0x0000000209027224 */ /* 0x000fc600078e0205 */
[----:B------:R-:W-:Y:S02]  /*1300*/  @!P1 SEL R3, R7, R8, !P0 ;  /* 0x0000000807039207 */ /* 0x000fe40004000000 */
[----:B------:R-:W-:-:S03]  /*1310*/  IADD3 R8, PT, PT, -R5, RZ, RZ ;  /* 0x000000ff05087210 */ /* 0x000fc60007ffe1ff */
[--C-:B------:R-:W-:Y:S02]  /*1320*/  @!P1 IMAD.IADD R6, R6, 0x1, -R3.reuse ;  /* 0x0000000106069824 */ /* 0x100fe400078e0a03 */
[----:B------:R-:W-:Y:S01]  /*1330*/  @!P1 IMAD R3, R2, R11, R3 ;  /* 0x0000000b02039224 */ /* 0x000fe200078e0203 */
[----:B------:R-:W-:Y:S01]  /*1340*/  IADD3 R2, PT, PT, -R7, RZ, RZ ;  /* 0x000000ff07027210 */ /* 0x000fe20007ffe1ff */
[----:B------:R-:W-:Y:S02]  /*1350*/  @!P1 IMAD R5, R6, R9, R7 ;  /* 0x0000000906059224 */ /* 0x000fe400078e0207 */
[----:B------:R-:W-:Y:S02]  /*1360*/  IMAD R8, R4, R8, R133 ;  /* 0x0000000804087224 */ /* 0x000fe400078e0285 */
[----:B------:R-:W-:Y:S02]  /*1370*/  @!P1 IMAD.MOV.U32 R7, RZ, RZ, R3 ;  /* 0x000000ffff079224 */ /* 0x000fe400078e0003 */
[----:B------:R-:W-:-:S02]  /*1380*/  IMAD R2, R10, R2, R135 ;  /* 0x000000020a027224 */ /* 0x000fc400078e0287 */
[----:B------:R-:W-:Y:S02]  /*1390*/  IMAD R133, R5, R4, R8 ;  /* 0x0000000405857224 */ /* 0x000fe400078e0208 */
[----:B------:R-:W-:Y:S02]  /*13a0*/  IMAD R135, R7, R10, R2 ;  /* 0x0000000a07877224 */ /* 0x000fe400078e0202 */
.L_x_16:
[----:B------:R-:W1:Y:S01]  /*13b0*/  LDCU UR4, c[0x0][0xb30] ;  /* 0x00016600ff0477ac */ /* 0x000e620008000800 */
[----:B------:R-:W2:Y:S08]  /*13c0*/  S2UR UR37, SR_CgaCtaId ;  /* 0x00000000002579c3 */ /* 0x000eb00000008800 */
[----:B------:R-:W3:Y:S01]  /*13d0*/  LDC R22, c[0x0][0xb24] ;  /* 0x0002c900ff167b82 */ /* 0x000ee20000000800 */
[----:B-1----:R-:W-:-:S09]  /*13e0*/  UISETP.NE.AND UP1, UPT, UR4, 0x1, UPT ;  /* 0x000000010400788c */ /* 0x002fd2000bf25270 */
[----:B--2---:R-:W-:Y:S05]  /*13f0*/  BRA.U UP1, `(.L_x_17) ;  /* 0x0000000101407547 */ /* 0x004fea000b800000 */
[----:B------:R-:W1:Y:S08]  /*1400*/  LDC.64 R4, c[0x0][0xb10] ;  /* 0x0002c400ff047b82 */ /* 0x000e700000000a00 */
[----:B------:R-:W2:Y:S08]  /*1410*/  LDC.64 R2, c[0x0][0xb18] ;  /* 0x0002c600ff027b82 */ /* 0x000eb00000000a00 */
[----:B------:R-:W4:Y:S08]  /*1420*/  LDC R6, c[0x0][0xb20] ;  /* 0x0002c800ff067b82 */ /* 0x000f300000000800 */
[----:B------:R-:W3:Y:S01]  /*1430*/  LDC R8, c[0x0][0xb0c] ;  /* 0x0002c300ff087b82 */ /* 0x000ee20000000800 */
[----:B-1----:R-:W-:-:S05]  /*1440*/  IMAD.HI.U32 R4, R135, R4, RZ ;  /* 0x0000000487047227 */ /* 0x002fca00078e00ff */
[----:B------:R-:W-:Y:S01]  /*1450*/  SHF.R.U32.HI R4, RZ, R5, R4 ;  /* 0x00000005ff047219 */ /* 0x000fe20000011604 */
[----:B--2---:R-:W-:Y:S01]  /*1460*/  IMAD.HI.U32 R3, R133, R3, RZ ;  /* 0x0000000385037227 */ /* 0x004fe200078e00ff */
[----:B------:R-:W-:-:S04]  /*1470*/  ISETP.NE.AND P0, PT, R2, 0x1, PT ;  /* 0x000000010200780c */ /* 0x000fc80003f05270 */
[----:B----4-:R-:W-:-:S04]  /*1480*/  SHF.R.U32.HI R6, RZ, R6, R3 ;  /* 0x00000006ff067219 */ /* 0x010fc80000011603 */
[----:B------:R-:W-:Y:S02]  /*1490*/  SEL R3, R133, R6, !P0 ;  /* 0x0000000685037207 */ /* 0x000fe40004000000 */
[----:B---3--:R-:W-:-:S04]  /*14a0*/  ISETP.NE.AND P1, PT, R8, 0x1, PT ;  /* 0x000000010800780c */ /* 0x008fc80003f25270 */
[----:B------:R-:W-:-:S05]  /*14b0*/  SEL R4, R135, R4, !P1 ;  /* 0x0000000487047207 */ /* 0x000fca0004800000 */
[----:B------:R-:W-:Y:S02]  /*14c0*/  IMAD.IADD R5, R3, 0x1, -R4 ;  /* 0x0000000103057824 */ /* 0x000fe400078e0a04 */
[----:B------:R-:W-:Y:S02]  /*14d0*/  IMAD.IADD R3, R4, 0x1, -R3 ;  /* 0x0000000104037824 */ /* 0x000fe400078e0a03 */
[----:B------:R-:W-:Y:S02]  /*14e0*/  IMAD R135, R5, R8, R135 ;  /* 0x0000000805877224 */ /* 0x000fe400078e0287 */
[----:B------:R-:W-:-:S07]  /*14f0*/  IMAD R133, R3, R2, R133 ;  /* 0x0000000203857224 */ /* 0x000fce00078e0285 */
.L_x_17:
[----:B------:R-:W-:Y:S01]  /*1500*/  BAR.SYNC.DEFER_BLOCKING 0x0 ;  /* 0x0000000000007b1d */ /* 0x000fe20000010000 */
[----:B------:R-:W-:Y:S01]  /*1510*/  UISETP.NE.AND UP1, UPT, UR8, 0x2, UPT ;  /* 0x000000020800788c */ /* 0x000fe2000bf25270 */
[----:B------:R-:W-:Y:S02]  /*1520*/  ISETP.NE.OR P5, PT, R0, 0x2, !P5 ;  /* 0x000000020000780c */ /* 0x000fe40006fa5670 */
[----:B------:R-:W-:-:S06]  /*1530*/  LOP3.LUT R2, R145, 0x1f, RZ, 0xc0, !PT ;  /* 0x0000001f91027812 */ /* 0x000fcc00078ec0ff */
[----:B------:R-:W-:Y:S05]  /*1540*/  BRA.U UP1, `(.L_x_18) ;  /* 0x0000001901787547 */ /* 0x000fea000b800000 */
[----:B------:R-:W1:Y:S01]  /*1550*/  LDCU UR15, c[0x0][0x38c] ;  /* 0x00007180ff0f77ac */ /* 0x000e620008000800 */
[----:B------:R-:W2:Y:S01]  /*1560*/  LDC R9, c[0x0][0x370] ;  /* 0x0000dc00ff097b82 */ /* 0x000ea20000000800 */
[----:B------:R-:W-:Y:S01]  /*1570*/  PLOP3.LUT P1, PT, PT, PT, UP2, 0x80, 0x8 ;  /* 0x000000000008781c */ /* 0x000fe20003f2f028 */
[----:B------:R-:W-:Y:S01]  /*1580*/  IMAD.MOV.U32 R15, RZ, RZ, 0x1 ;  /* 0x00000001ff0f7424 */ /* 0x000fe200078e00ff */
[----:B------:R-:W-:Y:S01]  /*1590*/  ISETP.EQ.OR P4, PT, R2, RZ, P5 ;  /* 0x000000ff0200720c */ /* 0x000fe20002f82670 */
[----:B------:R-:W-:Y:S01]  /*15a0*/  IMAD.MOV.U32 R14, RZ, RZ, RZ ;  /* 0x000000ffff0e7224 */ /* 0x000fe200078e00ff */
[----:B------:R-:W-:Y:S02]  /*15b0*/  PLOP3.LUT P1, PT, P1, PT, PT, 0x8, 0x80 ;  /* 0x000000000080781c */ /* 0x000fe40000f2e170 */
[----:B------:R-:W-:Y:S01]  /*15c0*/  CS2R R12, SRZ ;  /* 0x00000000000c7805 */ /* 0x000fe2000001ff00 */
[----:B------:R-:W-:Y:S01]  /*15d0*/  IMAD.MOV.U32 R10, RZ, RZ, 0x1 ;  /* 0x00000001ff0a7424 */ /* 0x000fe200078e00ff */
[----:B------:R-:W4:Y:S01]  /*15e0*/  LDC R0, c[0x0][0x374] ;  /* 0x0000dd00ff007b82 */ /* 0x000f220000000800 */
[----:B------:R-:W2:Y:S01]  /*15f0*/  LDCU.64 UR24, c[0x0][0x348] ;  /* 0x00006900ff1877ac */ /* 0x000ea20008000a00 */
[----:B------:R-:W-:Y:S01]  /*1600*/  UMOV UR13, URZ ;  /* 0x000000ff000d7c82 */ /* 0x000fe20008000000 */
[----:B-1----:R-:W-:-:S04]  /*1610*/  UIADD3 UR5, UPT, UPT, UR15, 0x3f, URZ ;  /* 0x0000003f0f057890 */ /* 0x002fc8000fffe0ff */
[----:B------:R-:W-:-:S04]  /*1620*/  USHF.R.S32.HI UR4, URZ, 0x1f, UR5 ;  /* 0x0000001fff047899 */ /* 0x000fc80008011405 */
[----:B------:R-:W-:-:S04]  /*1630*/  ULEA.HI UR4, UR4, UR5, URZ, 0x6 ;  /* 0x0000000504047291 */ /* 0x000fc8000f8f30ff */
[----:B------:R-:W-:Y:S02]  /*1640*/  USHF.R.S32.HI UR22, URZ, 0x6, UR4 ;  /* 0x00000006ff167899 */ /* 0x000fe40008011404 */
[----:B------:R-:W-:Y:S02]  /*1650*/  UIADD3 UR4, UPT, UPT, UR15, -0x1, URZ ;  /* 0xffffffff0f047890 */ /* 0x000fe4000fffe0ff */
[----:B------:R-:W-:Y:S02]  /*1660*/  UISETP.LT.U32.AND UP0, UPT, UR22, 0x13, UPT ;  /* 0x000000131600788c */ /* 0x000fe4000bf01070 */
[----:B------:R-:W-:Y:S02]  /*1670*/  UISETP.GE.U32.AND UP1, UPT, UR4, -0x7f, UPT ;  /* 0xffffff810400788c */ /* 0x000fe4000bf26070 */
[----:B------:R-:W-:Y:S02]  /*1680*/  USEL UR21, UR22, 0x13, UP0 ;  /* 0x0000001316157887 */ /* 0x000fe40008000000 */
[----:B------:R-:W-:-:S02]  /*1690*/  UIADD3 UR15, UPT, UPT, UR15, 0x7e, URZ ;  /* 0x0000007e0f0f7890 */ /* 0x000fc4000fffe0ff */
[----:B------:R-:W-:Y:S02]  /*16a0*/  UIADD3 UR7, UPT, UPT, UR21, -0x1, URZ ;  /* 0xffffffff15077890 */ /* 0x000fe4000fffe0ff */
[----:B------:R-:W-:-:S03]  /*16b0*/  UIADD3 UR14, UPT, UPT, UR22, -UR21, URZ ;  /* 0x80000015160e7290 */ /* 0x000fc6000fffe0ff */
[----:B------:R-:W-:-:S04]  /*16c0*/  @UP1 UIADD3 UR7, UPT, UPT, UR21, URZ, URZ ;  /* 0x000000ff15071290 */ /* 0x000fc8000fffe0ff */
[----:B--2---:R-:W-:-:S12]  /*16d0*/  UIADD3 UR7, UPT, UPT, UR7, 0x1, URZ ;  /* 0x0000000107077890 */ /* 0x004fd8000fffe0ff */
.L_x_36:
[----:B------:R-:W-:Y:S01]  /*16e0*/  UISETP.NE.AND UP0, UPT, UR37, URZ, UPT ;  /* 0x000000ff2500728c */ /* 0x000fe2000bf05270 */
[----:B------:R-:W1:Y:S08]  /*16f0*/  S2UR UR37, SR_CgaCtaId ;  /* 0x00000000002579c3 */ /* 0x000e700000008800 */
[----:B------:R-:W-:Y:S05]  /*1700*/  BRA.U UP0, `(.L_x_19) ;  /* 0x0000000100347547 */ /* 0x000fea000b800000 */
[----:B------:R-:W2:Y:S01]  /*1710*/  S2R R2, SR_CgaCtaId ;  /* 0x0000000000027919 */ /* 0x000ea20000008800 */
[----:B------:R-:W-:-:S04]  /*1720*/  MOV R3, 0x400 ;  /* 0x0000040000037802 */ /* 0x000fc80000000f00 */
[----:B--2---:R-:W-:Y:S02]  /*1730*/  LEA R3, R2, R3, 0x18 ;  /* 0x0000000302037211 */ /* 0x004fe400078ec0ff */
[----:B------:R-:W-:-:S03]  /*1740*/  SHF.L.U32 R2, R10, 0x1f, RZ ;  /* 0x0000001f0a027819 */ /* 0x000fc600000006ff */
[----:B------:R-:W-:-:S04]  /*1750*/  IMAD R3, R12, 0x8, R3 ;  /* 0x000000080c037824 */ /* 0x000fc800078e0203 */
[----:B------:R-:W2:Y:S02]  /*1760*/  SYNCS.PHASECHK.TRANS64.TRYWAIT P0, [R3+URZ+0x1c0], R2 ;  /* 0x0001c002030075a7 */ /* 0x000ea400080011ff */
[----:B--2---:R-:W-:Y:S05]  /*1770*/  @!P0 BRA `(.L_x_20) ;  /* 0x00000064003c8947 */ /* 0x004fea0003800000 */
.L_x_112:
[----:B------:R-:W-:Y:S01]  /*1780*/  VIADD R12, R12, 0x1 ;  /* 0x000000010c0c7836 */ /* 0x000fe20000000000 */
[----:B------:R2:W-:Y:S04]  /*1790*/  SYNCS.ARRIVE.TRANS64.A1T0 RZ, [R3+URZ+0x1b0], RZ ;  /* 0x0001b0ff03ff79a7 */ /* 0x0005e800081000ff */
[----:B------:R-:W-:-:S04]  /*17a0*/  ISETP.NE.AND P0, PT, R12, 0x2, PT ;  /* 0x000000020c00780c */ /* 0x000fc80003f05270 */
[----:B------:R-:W-:Y:S02]  /*17b0*/  SEL R12, R12, RZ, P0 ;  /* 0x000000ff0c0c7207 */ /* 0x000fe40000000000 */
[----:B--2---:R-:W-:-:S04]  /*17c0*/  SEL R3, RZ, 0x1, P0 ;  /* 0x00000001ff037807 */ /* 0x004fc80000000000 */
[----:B------:R-:W-:-:S07]  /*17d0*/  LOP3.LUT R10, R10, R3, RZ, 0x3c, !PT ;  /* 0x000000030a0a7212 */ /* 0x000fce00078e3cff */
.L_x_19:
[----:B------:R-:W-:Y:S01]  /*17e0*/  UMOV UR4, 0x400 ;  /* 0x0000040000047882 */ /* 0x000fe20000000000 */
[----:B------:R-:W-:Y:S01]  /*17f0*/  SHF.L.U32 R2, R15, 0x1f, RZ ;  /* 0x0000001f0f027819 */ /* 0x000fe200000006ff */
[----:B-1----:R-:W-:Y:S01]  /*1800*/  ULEA UR4, UR37, UR4, 0x18 ;  /* 0x0000000425047291 */ /* 0x002fe2000f8ec0ff */
[----:B------:R-:W-:Y:S01]  /*1810*/  R2UR UR35, R135 ;  /* 0x00000000872372ca */ /* 0x000fe200000e0000 */
[----:B------:R-:W-:Y:S01]  /*1820*/  UISETP.GE.U32.AND UP0, UPT, UR15, 0x7f, UPT ;  /* 0x0000007f0f00788c */ /* 0x000fe2000bf06070 */
[----:B------:R-:W-:Y:S01]  /*1830*/  R2UR UR11, R133 ;  /* 0x00000000850b72ca */ /* 0x000fe200000e0000 */
[----:B------:R-:W-:Y:S01]  /*1840*/  ULEA UR5, UR13, UR4, 0x3 ;  /* 0x000000040d057291 */ /* 0x000fe2000f8e18ff */
[----:B------:R-:W-:-:S08]  /*1850*/  UMOV UR23, URZ ;  /* 0x000000ff00177c82 */ /* 0x000fd00008000000 */
[----:B------:R1:W2:Y:S01]  /*1860*/  SYNCS.PHASECHK.TRANS64.TRYWAIT P0, [UR5+0x98], R2 ;  /* 0x00009802ff0075a7 */ /* 0x0002a20008001105 */
[----:B------:R-:W-:Y:S02]  /*1870*/  USHF.L.U32 UR35, UR35, 0x6, URZ ;  /* 0x0000000623237899 */ /* 0x000fe400080006ff */
[----:B------:R-:W-:Y:S01]  /*1880*/  UIMAD UR11, UR11, 0x70, URZ ;  /* 0x000000700b0b78a4 */ /* 0x000fe2000f8e02ff */
[----:B------:R-:W-:Y:S11]  /*1890*/  BRA.U !UP0, `(.L_x_21) ;  /* 0x0000000108a87547 */ /* 0x000ff6000b800000 */
[----:B------:R-:W-:Y:S01]  /*18a0*/  UMOV UR16, URZ ;  /* 0x000000ff00107c82 */ /* 0x000fe20008000000 */
[----:B------:R-:W-:-:S05]  /*18b0*/  UMOV UR6, UR13 ;  /* 0x0000000d00067c82 */ /* 0x000fca0008000000 */
.L_x_26:
[----:B--2---:R-:W-:Y:S01]  /*18c0*/  @!P5 MOV R3, 0x2c00 ;  /* 0x00002c000003d802 */ /* 0x004fe20000000f00 */
[----:B-1----:R-:W-:Y:S01]  /*18d0*/  ULEA UR33, UR6, UR4, 0x3 ;  /* 0x0000000406217291 */ /* 0x002fe2000f8e18ff */
[----:B--2---:R-:W-:Y:S11]  /*18e0*/  @P0 BRA `(.L_x_22) ;  /* 0x00000000000c0947 */ /* 0x004ff60003800000 */
[----:B------:R-:W-:Y:S04]  /*18f0*/  SHF.L.U32 R5, R15, 0x1f, RZ ;  /* 0x0000001f0f057819 */ /* 0x000fe800000006ff */
[----:B------:R-:W2:Y:S02]  /*1900*/  SYNCS.PHASECHK.TRANS64.TRYWAIT P0, [UR33+0x98], R5 ;  /* 0x00009805ff0075a7 */ /* 0x000ea40008001121 */
[----:B--2---:R-:W-:Y:S05]  /*1910*/  @!P0 BRA `(.L_x_23) ;  /* 0x0000006000e88947 */ /* 0x004fea0003800000 */
.L_x_22:
[----:B------:R2:W-:Y:S01]  /*1920*/  @!P5 SYNCS.ARRIVE.TRANS64 RZ, [UR33], R3 ;  /* 0x00000003ffffd9a7 */ /* 0x0005e20008000021 */
[----:B------:R-:W-:Y:S04]  /*1930*/  BSSY.RECONVERGENT B0, `(.L_x_24) ;  /* 0x0000003000007945 */ /* 0x000fe80003800200 */
[----:B------:R-:W-:Y:S05]  /*1940*/  @P4 BRA `(.L_x_25) ;  /* 0x0000000000044947 */ /* 0x000fea0003800000 */
[----:B------:R-:W-:Y:S05]  /*1950*/  BPT.TRAP 0x1 ;  /* 0x000000040000795c */ /* 0x000fea0000300000 */
.L_x_25:
[----:B------:R-:W-:Y:S05]  /*1960*/  BSYNC.RECONVERGENT B0 ;  /* 0x0000000000007941 */ /* 0x000fea0003800200 */
.L_x_24:
[----:B------:R-:W-:Y:S02]  /*1970*/  UIADD3 UR13, UPT, UPT, UR6, 0x1, URZ ;  /* 0x00000001060d7890 */ /* 0x000fe4000fffe0ff */
[----:B------:R-:W-:Y:S02]  /*1980*/  UIADD3 UR18, UP1, UPT, UR24, 0x80, URZ ;  /* 0x0000008018127890 */ /* 0x000fe4000ff3e0ff */
[----:B------:R-:W-:Y:S02]  /*1990*/  UISETP.NE.AND UP0, UPT, UR13, 0x13, UPT ;  /* 0x000000130d00788c */ /* 0x000fe4000bf05270 */
[----:B------:R-:W-:Y:S02]  /*19a0*/  ULEA UR32, UR6, UR4, 0xc ;  /* 0x0000000406207291 */ /* 0x000fe4000f8e60ff */
[----:B------:R-:W-:Y:S02]  /*19b0*/  USEL UR9, URZ, 0x1, UP0 ;  /* 0x00000001ff097887 */ /* 0x000fe40008000000 */
[----:B------:R-:W-:Y:S02]  /*19c0*/  USEL UR13, UR13, URZ, UP0 ;  /* 0x000000ff0d0d7287 */ /* 0x000fe40008000000 */
[----:B------:R-:W-:Y:S02]  /*19d0*/  USHF.L.U32 UR34, UR16, 0x6, URZ ;  /* 0x0000000610227899 */ /* 0x000fe400080006ff */
[----:B------:R-:W-:Y:S01]  /*19e0*/  ULEA UR8, UR13, UR4, 0x3 ;  /* 0x000000040d087291 */ /* 0x000fe2000f8e18ff */
[----:B------:R-:W-:Y:S01]  /*19f0*/  LOP3.LUT R15, R15, UR9, RZ, 0x3c, !PT ;  /* 0x000000090f0f7c12 */ /* 0x000fe2000f8e3cff */
[----:B------:R-:W-:Y:S02]  /*1a00*/  UIADD3.X UR19, UPT, UPT, URZ, UR25, URZ, UP1, !UPT ;  /* 0x00000019ff137290 */ /* 0x000fe40008ffe4ff */
[----:B------:R-:W-:Y:S01]  /*1a10*/  UIADD3 UR32, UPT, UPT, UR32, 0x3b00, URZ ;  /* 0x00003b0020207890 */ /* 0x000fe2000fffe0ff */
[----:B-1----:R-:W-:Y:S01]  /*1a20*/  SHF.L.U32 R2, R15, 0x1f, RZ ;  /* 0x0000001f0f027819 */ /* 0x002fe200000006ff */
[----:B------:R-:W-:Y:S02]  /*1a30*/  UIMAD UR5, UR6, 0x1c00, UR4 ;  /* 0x00001c00060578a4 */ /* 0x000fe4000f8e0204 */
[----:B------:R-:W-:Y:S01]  /*1a40*/  UIADD3 UR26, UP0, UPT, UR24, 0x180, URZ ;  /* 0x00000180181a7890 */ /* 0x000fe2000ff1e0ff */
[----:B------:R1:W1:Y:S01]  /*1a50*/  SYNCS.PHASECHK.TRANS64.TRYWAIT P0, [UR8+0x98], R2 ;  /* 0x00009802ff0075a7 */ /* 0x0002620008001108 */
[----:B------:R-:W-:Y:S01]  /*1a60*/  UMOV UR28, 0x0 ;  /* 0x00000000001c7882 */ /* 0x000fe20000000000 */
[----:B------:R-:W-:Y:S01]  /*1a70*/  UMOV UR29, 0x10000000 ;  /* 0x10000000001d7882 */ /* 0x000fe20000000000 */
[----:B------:R-:W-:Y:S01]  /*1a80*/  UIADD3 UR8, UPT, UPT, UR5, 0x16b00, URZ ;  /* 0x00016b0005087890 */ /* 0x000fe2000fffe0ff */
[----:B------:R1:W-:Y:S01]  /*1a90*/  UTMALDG.3D [UR32], [UR18], desc[UR28] ;  /* 0x00001c20120075b4 */ /* 0x0003e20008011000 */
[----:B------:R-:W-:Y:S02]  /*1aa0*/  UIADD3.X UR27, UPT, UPT, URZ, UR25, URZ, UP0, !UPT ;  /* 0x00000019ff1b7290 */ /* 0x000fe400087fe4ff */
[----:B------:R-:W-:Y:S01]  /*1ab0*/  UIADD3 UR16, UPT, UPT, UR16, 0x1, URZ ;  /* 0x0000000110107890 */ /* 0x000fe2000fffe0ff */
[----:B------:R-:W-:Y:S01]  /*1ac0*/  UMOV UR12, UR36 ;  /* 0x00000024000c7c82 */ /* 0x000fe20008000000 */
[----:B------:R-:W-:Y:S01]  /*1ad0*/  UMOV UR9, UR33 ;  /* 0x0000002100097c82 */ /* 0x000fe20008000000 */
[----:B------:R-:W-:Y:S01]  /*1ae0*/  UMOV UR10, UR34 ;  /* 0x00000022000a7c82 */ /* 0x000fe20008000000 */
[----:B------:R-:W-:Y:S03]  /*1af0*/  UISETP.NE.AND UP0, UPT, UR16, UR7, UPT ;  /* 0x000000071000728c */ /* 0x000fe6000bf05270 */
[----:B------:R1:W-:Y:S01]  /*1b00*/  UTMALDG.3D [UR8], [UR26], desc[UR28] ;  /* 0x00001c081a0075b4 */ /* 0x0003e20008011000 */
[----:B------:R-:W-:Y:S01]  /*1b10*/  UMOV UR23, UR7 ;  /* 0x0000000700177c82 */ /* 0x000fe20008000000 */
[----:B------:R-:W-:Y:S04]  /*1b20*/  UMOV UR6, UR13 ;  /* 0x0000000d00067c82 */ /* 0x000fe80008000000 */
[----:B------:R-:W-:Y:S05]  /*1b30*/  BRA.U UP0, `(.L_x_26) ;  /* 0xfffffffd00607547 */ /* 0x000fea000b83ffff */
.L_x_21:
[----:B------:R-:W-:Y:S01]  /*1b40*/  ULEA UR5, UR13, UR4, 0x3 ;  /* 0x000000040d057291 */ /* 0x000fe2000f8e18ff */
[----:B-1----:R-:W-:Y:S01]  /*1b50*/  SHF.L.U32 R2, R15, 0x1f, RZ ;  /* 0x0000001f0f027819 */ /* 0x002fe200000006ff */
[----:B------:R-:W-:Y:S01]  /*1b60*/  @!P1 SYNCS.ARRIVE.TRANS64.A1T0 RZ, [UR4+0x148], RZ ;  /* 0x000148ffffff99a7 */ /* 0x000fe20008100004 */
[----:B------:R-:W-:-:S06]  /*1b70*/  UISETP.GT.AND UP0, UPT, UR22, UR21, UPT ;  /* 0x000000151600728c */ /* 0x000fcc000bf04270 */
[----:B--2---:R1:W2:Y:S03]  /*1b80*/  SYNCS.PHASECHK.TRANS64.TRYWAIT P0, [UR5+0x98], R2 ;  /* 0x00009802ff0075a7 */ /* 0x0042a60008001105 */
[----:B------:R-:W-:Y:S05]  /*1b90*/  BRA.U !UP0, `(.L_x_27) ;  /* 0x0000000108ac7547 */ /* 0x000fea000b800000 */
[----:B------:R-:W-:Y:S01]  /*1ba0*/  UIADD3 UR26, UPT, UPT, UR14, UR23, URZ ;  /* 0x000000170e1a7290 */ /* 0x000fe2000fffe0ff */
[----:B------:R-:W-:-:S11]  /*1bb0*/  UMOV UR6, UR13 ;  /* 0x0000000d00067c82 */ /* 0x000fd60008000000 */
.L_x_32:
[----:B--2---:R-:W-:Y:S01]  /*1bc0*/  @!P5 MOV R3, 0x2c00 ;  /* 0x00002c000003d802 */ /* 0x004fe20000000f00 */
[----:B-1----:R-:W-:Y:S01]  /*1bd0*/  ULEA UR17, UR6, UR4, 0x3 ;  /* 0x0000000406117291 */ /* 0x002fe2000f8e18ff */
[----:B--2---:R-:W-:Y:S11]  /*1be0*/  @P0 BRA `(.L_x_28) ;  /* 0x00000000000c0947 */ /* 0x004ff60003800000 */
[----:B------:R-:W-:Y:S04]  /*1bf0*/  SHF.L.U32 R5, R15, 0x1f, RZ ;  /* 0x0000001f0f057819 */ /* 0x000fe800000006ff */
[----:B------:R-:W2:Y:S02]  /*1c00*/  SYNCS.PHASECHK.TRANS64.TRYWAIT P0, [UR17+0x98], R5 ;  /* 0x00009805ff0075a7 */ /* 0x000ea40008001111 */
[----:B--2---:R-:W-:Y:S05]  /*1c10*/  @!P0 BRA `(.L_x_29) ;  /* 0x0000006000408947 */ /* 0x004fea0003800000 */
.L_x_28:
[----:B------:R2:W-:Y:S01]  /*1c20*/  @!P5 SYNCS.ARRIVE.TRANS64 RZ, [UR17], R3 ;  /* 0x00000003ffffd9a7 */ /* 0x0005e20008000011 */
[----:B------:R-:W-:Y:S04]  /*1c30*/  BSSY.RECONVERGENT B0, `(.L_x_30) ;  /* 0x0000003000007945 */ /* 0x000fe80003800200 */
[----:B------:R-:W-:Y:S05]  /*1c40*/  @P4 BRA `(.L_x_31) ;  /* 0x0000000000044947 */ /* 0x000fea0003800000 */
[----:B------:R-:W-:Y:S05]  /*1c50*/  BPT.TRAP 0x1 ;  /* 0x000000040000795c */ /* 0x000fea0000300000 */
.L_x_31:
[----:B------:R-:W-:Y:S05]  /*1c60*/  BSYNC.RECONVERGENT B0 ;  /* 0x0000000000007941 */ /* 0x000fea0003800200 */
.L_x_30:
[----:B------:R-:W-:Y:S02]  /*1c70*/  UIADD3 UR13, UPT, UPT, UR6, 0x1, URZ ;  /* 0x00000001060d7890 */ /* 0x000fe4000fffe0ff */
[----:B------:R-:W-:Y:S02]  /*1c80*/  ULEA UR16, UR6, UR4, 0xc ;  /* 0x0000000406107291 */ /* 0x000fe4000f8e60ff */
[----:B------:R-:W-:Y:S02]  /*1c90*/  UISETP.NE.AND UP0, UPT, UR13, 0x13, UPT ;  /* 0x000000130d00788c */ /* 0x000fe4000bf05270 */
[----:B------:R-:W-:Y:S02]  /*1ca0*/  UIADD3 UR32, UP1, UPT, UR24, 0x80, URZ ;  /* 0x0000008018207890 */ /* 0x000fe4000ff3e0ff */
[----:B------:R-:W-:Y:S02]  /*1cb0*/  USEL UR9, URZ, 0x1, UP0 ;  /* 0x00000001ff097887 */ /* 0x000fe40008000000 */
[----:B------:R-:W-:Y:S02]  /*1cc0*/  USEL UR13, UR13, URZ, UP0 ;  /* 0x000000ff0d0d7287 */ /* 0x000fe40008000000 */
[----:B------:R-:W-:Y:S02]  /*1cd0*/  USHF.L.U32 UR18, UR23, 0x6, URZ ;  /* 0x0000000617127899 */ /* 0x000fe400080006ff */
[----:B------:R-:W-:Y:S01]  /*1ce0*/  ULEA UR8, UR13, UR4, 0x3 ;  /* 0x000000040d087291 */ /* 0x000fe2000f8e18ff */
[----:B------:R-:W-:Y:S01]  /*1cf0*/  LOP3.LUT R15, R15, UR9, RZ, 0x3c, !PT ;  /* 0x000000090f0f7c12 */ /* 0x000fe2000f8e3cff */
[----:B------:R-:W-:Y:S02]  /*1d00*/  UIADD3 UR16, UPT, UPT, UR16, 0x3b00, URZ ;  /* 0x00003b0010107890 */ /* 0x000fe4000fffe0ff */
[----:B------:R-:W-:Y:S01]  /*1d10*/  UIADD3.X UR33, UPT, UPT, URZ, UR25, URZ, UP1, !UPT ;  /* 0x00000019ff217290 */ /* 0x000fe20008ffe4ff */
[----:B-1----:R-:W-:Y:S01]  /*1d20*/  SHF.L.U32 R2, R15, 0x1f, RZ ;  /* 0x0000001f0f027819 */ /* 0x002fe200000006ff */
[----:B------:R-:W-:Y:S02]  /*1d30*/  UIMAD UR5, UR6, 0x1c00, UR4 ;  /* 0x00001c00060578a4 */ /* 0x000fe4000f8e0204 */
[----:B------:R-:W-:Y:S01]  /*1d40*/  UIADD3 UR30, UP0, UPT, UR24, 0x180, URZ ;  /* 0x00000180181e7890 */ /* 0x000fe2000ff1e0ff */
[----:B------:R1:W1:Y:S01]  /*1d50*/  SYNCS.PHASECHK.TRANS64.TRYWAIT P0, [UR8+0x98], R2 ;  /* 0x00009802ff0075a7 */ /* 0x0002620008001108 */
[----:B------:R-:W-:Y:S01]  /*1d60*/  UIADD3 UR8, UPT, UPT, UR5, 0x16b00, URZ ;  /* 0x00016b0005087890 */ /* 0x000fe2000fffe0ff */
[----:B------:R-:W-:Y:S01]  /*1d70*/  UMOV UR28, 0x0 ;  /* 0x00000000001c7882 */ /* 0x000fe20000000000 */
[----:B------:R-:W-:Y:S01]  /*1d80*/  UMOV UR29, 0x10000000 ;  /* 0x10000000001d7882 */ /* 0x000fe20000000000 */
[----:B------:R-:W-:Y:S01]  /*1d90*/  UMOV UR19, UR35 ;  /* 0x0000002300137c82 */ /* 0x000fe20008000000 */
[----:B------:R-:W-:Y:S01]  /*1da0*/  UMOV UR20, UR36 ;  /* 0x0000002400147c82 */ /* 0x000fe20008000000 */
[----:B------:R-:W-:Y:S01]  /*1db0*/  UIADD3.X UR31, UPT, UPT, URZ, UR25, URZ, UP0, !UPT ;  /* 0x00000019ff1f7290 */ /* 0x000fe200087fe4ff */
[----:B------:R1:W-:Y:S01]  /*1dc0*/  UTMALDG.3D [UR16], [UR32], desc[UR28] ;  /* 0x00001c10200075b4 */ /* 0x0003e20008011000 */
[----:B------:R-:W-:Y:S01]  /*1dd0*/  UIADD3 UR23, UPT, UPT, UR23, 0x1, URZ ;  /* 0x0000000117177890 */ /* 0x000fe2000fffe0ff */
[----:B------:R-:W-:Y:S01]  /*1de0*/  UMOV UR12, UR36 ;  /* 0x00000024000c7c82 */ /* 0x000fe20008000000 */
[----:B------:R-:W-:Y:S01]  /*1df0*/  UMOV UR9, UR17 ;  /* 0x0000001100097c82 */ /* 0x000fe20008000000 */
[----:B------:R-:W-:Y:S01]  /*1e00*/  UMOV UR10, UR18 ;  /* 0x00000012000a7c82 */ /* 0x000fe20008000000 */
[----:B------:R-:W-:Y:S03]  /*1e10*/  UISETP.NE.AND UP0, UPT, UR23, UR26, UPT ;  /* 0x0000001a1700728c */ /* 0x000fe6000bf05270 */
[----:B------:R1:W-:Y:S01]  /*1e20*/  UTMALDG.3D [UR8], [UR30], desc[UR28] ;  /* 0x00001c081e0075b4 */ /* 0x0003e20008011000 */
[----:B------:R-:W-:Y:S05]  /*1e30*/  UMOV UR6, UR13 ;  /* 0x0000000d00067c82 */ /* 0x000fea0008000000 */
[----:B------:R-:W-:Y:S05]  /*1e40*/  BRA.U UP0, `(.L_x_32) ;  /* 0xfffffffd005c7547 */ /* 0x000fea000b83ffff */
.L_x_27:
[C---:B-1----:R-:W-:Y:S01]  /*1e50*/  LEA R2, R14.reuse, UR4, 0x3 ;  /* 0x000000040e027c11 */ /* 0x042fe2000f8e18ff */
[----:B------:R-:W-:Y:S01]  /*1e60*/  NOP ;  /* 0x0000000000007918 */ /* 0x000fe20000000000 */
[----:B--2---:R-:W-:Y:S02]  /*1e70*/  SHF.L.U32 R3, R13, 0x1f, RZ ;  /* 0x0000001f0d037819 */ /* 0x004fe400000006ff */
[----:B------:R-:W-:Y:S02]  /*1e80*/  LEA R4, R14, UR4, 0x4 ;  /* 0x000000040e047c11 */ /* 0x000fe4000f8e20ff */
[----:B------:R-:W1:Y:S02]  /*1e90*/  SYNCS.PHASECHK.TRANS64.TRYWAIT P0, [R2+URZ+0x150], R3 ;  /* 0x00015003020075a7 */ /* 0x000e6400080011ff */
[----:B-1----:R-:W-:Y:S05]  /*1ea0*/  @!P0 BRA `(.L_x_33) ;  /* 0x0000005c00b48947 */ /* 0x002fea0003800000 */
.L_x_115:
[----:B------:R-:W2:Y:S01]  /*1eb0*/  LDS.128 R4, [R4+0x1e0] ;  /* 0x0001e00004047984 */ /* 0x000ea20000000c00 */
[----:B---3--:R-:W-:Y:S01]  /*1ec0*/  ISETP.GE.AND P0, PT, R22, 0x1, PT ;  /* 0x000000011600780c */ /* 0x008fe20003f06270 */
[----:B-1----:R-:W-:Y:S01]  /*1ed0*/  VIADD R2, R2, 0x160 ;  /* 0x0000016002027836 */ /* 0x002fe20000000000 */
[----:B------:R-:W-:Y:S01]  /*1ee0*/  @!PT LDS RZ, [RZ] ;  /* 0x00000000fffff984 */ /* 0x000fe20000000800 */
[----:B------:R-:W-:Y:S01]  /*1ef0*/  @!PT LDS RZ, [RZ] ;  /* 0x00000000fffff984 */ /* 0x000fe20000000800 */
[----:B------:R-:W-:Y:S01]  /*1f00*/  @!PT LDS RZ, [RZ] ;  /* 0x00000000fffff984 */ /* 0x000fe20000000800 */
[----:B------:R-:W-:Y:S01]  /*1f10*/  @!PT LDS RZ, [RZ] ;  /* 0x00000000fffff984 */ /* 0x000fe20000000800 */
[----:B------:R1:W-:Y:S06]  /*1f20*/  MEMBAR.ALL.CTA ;  /* 0x0000000000007992 */ /* 0x0003ec0000008000 */
[----:B-1----:R-:W1:Y:S01]  /*1f30*/  FENCE.VIEW.ASYNC.S ;  /* 0x00000000000073c6 */ /* 0x002e620000000000 */
[----:B------:R-:W-:-:S04]  /*1f40*/  PRMT R2, RZ, 0x654, R2 ;  /* 0x00000654ff027816 */ /* 0x000fc80000000002 */
[----:B-1----:R1:W-:Y:S01]  /*1f50*/  SYNCS.ARRIVE.TRANS64.RED.A1T0 RZ, [R2+URZ], RZ ;  /* 0x000000ff02ff79a7 */ /* 0x0023e200081004ff */
[----:B--2---:R-:W-:-:S13]  /*1f60*/  LOP3.LUT P2, RZ, R6, 0x1, RZ, 0xc0, !PT ;  /* 0x0000000106ff7812 */ /* 0x004fda000784c0ff */
[----:B------:R-:W-:Y:S01]  /*1f70*/  @P2 SHF.R.U32.HI R3, RZ, 0x10, R5 ;  /* 0x00000010ff032819 */ /* 0x000fe20000011605 */
[----:B------:R-:W-:Y:S01]  /*1f80*/  VOTEU.ANY UP0, P2 ;  /* 0x0000000000ff7886 */ /* 0x000fe20001000100 */
[----:B------:R-:W-:Y:S02]  /*1f90*/  @P2 MOV R11, R4 ;  /* 0x00000004000b2202 */ /* 0x000fe40000000f00 */
[----:B------:R-:W-:Y:S02]  /*1fa0*/  @P2 R2UR.BROADCAST UR5, R3 ;  /* 0x00000000030522ca */ /* 0x000fe400008e0000 */
[----:B------:R-:W-:-:S11]  /*1fb0*/  @P2 LOP3.LUT R8, R5, 0xffff, RZ, 0xc0, !PT ;  /* 0x0000ffff05082812 */ /* 0x000fd600078ec0ff */
[----:B------:R-:W-:Y:S01]  /*1fc0*/  @UP0 UMOV UR36, UR5 ;  /* 0x0000000500240c82 */ /* 0x000fe20008000000 */
[----:B-1----:R-:W-:Y:S05]  /*1fd0*/  @!P0 BRA `(.L_x_34) ;  /* 0x0000000000b88947 */ /* 0x002fea0003800000 */
[----:B------:R-:W4:Y:S01]  /*1fe0*/  LDC.64 R4, c[0x0][0xb18] ;  /* 0x0002c600ff047b82 */ /* 0x000f220000000a00 */
[----:B------:R-:W-:-:S07]  /*1ff0*/  ISETP.NE.AND P3, PT, R22, 0x1, PT ;  /* 0x000000011600780c */ /* 0x000fce0003f65270 */
[----:B------:R-:W1:Y:S08]  /*2000*/  LDC.64 R6, c[0x0][0xb10] ;  /* 0x0002c400ff067b82 */ /* 0x000e700000000a00 */
[----:B------:R-:W2:Y:S08]  /*2010*/  LDC R16, c[0x0][0xb20] ;  /* 0x0002c800ff107b82 */ /* 0x000eb00000000800 */
[----:B------:R-:W3:Y:S01]  /*2020*/  LDC R18, c[0x0][0xb0c] ;  /* 0x0002c300ff127b82 */ /* 0x000ee20000000800 */
[----:B----4-:R-:W-:Y:S01]  /*2030*/  IMAD.HI.U32 R17, R0, R5, RZ ;  /* 0x0000000500117227 */ /* 0x010fe200078e00ff */
[----:B------:R-:W-:-:S03]  /*2040*/  ISETP.NE.AND P0, PT, R4, 0x1, PT ;  /* 0x000000010400780c */ /* 0x000fc60003f05270 */
[----:B------:R-:W-:-:S03]  /*2050*/  IMAD.HI.U32 R5, R8, R5, RZ ;  /* 0x0000000508057227 */ /* 0x000fc600078e00ff */
[----:B------:R-:W4:Y:S01]  /*2060*/  LDC.64 R2, c[0x0][0xb28] ;  /* 0x0002ca00ff027b82 */ /* 0x000f220000000a00 */
[----:B-1----:R-:W-:-:S04]  /*2070*/  IMAD.HI.U32 R20, R9, R6, RZ ;  /* 0x0000000609147227 */ /* 0x002fc800078e00ff */
[----:B------:R-:W-:Y:S01]  /*2080*/  IMAD.HI.U32 R24, R11, R6, RZ ;  /* 0x000000060b187227 */ /* 0x000fe200078e00ff */
[----:B------:R-:W-:Y:S02]  /*2090*/  SHF.R.U32.HI R20, RZ, R7, R20 ;  /* 0x00000007ff147219 */ /* 0x000fe40000011614 */
[-C--:B--2---:R-:W-:Y:S02]  /*20a0*/  SHF.R.U32.HI R17, RZ, R16.reuse, R17 ;  /* 0x00000010ff117219 */ /* 0x084fe40000011611 */
[----:B------:R-:W-:Y:S02]  /*20b0*/  SHF.R.U32.HI R5, RZ, R16, R5 ;  /* 0x00000010ff057219 */ /* 0x000fe40000011605 */
[----:B------:R-:W-:Y:S02]  /*20c0*/  SEL R17, R0, R17, !P0 ;  /* 0x0000001100117207 */ /* 0x000fe40004000000 */
[----:B------:R-:W-:Y:S02]  /*20d0*/  SHF.R.U32.HI R24, RZ, R7, R24 ;  /* 0x00000007ff187219 */ /* 0x000fe40000011618 */
[----:B---3--:R-:W-:-:S02]  /*20e0*/  ISETP.NE.AND P1, PT, R18, 0x1, PT ;  /* 0x000000011200780c */ /* 0x008fc40003f25270 */
[----:B------:R-:W-:Y:S02]  /*20f0*/  SEL R5, R8, R5, !P0 ;  /* 0x0000000508057207 */ /* 0x000fe40004000000 */
[----:B------:R-:W-:Y:S02]  /*2100*/  SEL R19, R9, R20, !P1 ;  /* 0x0000001409137207 */ /* 0x000fe40004800000 */
[----:B------:R-:W-:Y:S01]  /*2110*/  SEL R7, R11, R24, !P1 ;  /* 0x000000180b077207 */ /* 0x000fe20004800000 */
[----:B----4-:R-:W-:-:S04]  /*2120*/  IMAD.HI.U32 R20, R17, R2, RZ ;  /* 0x0000000211147227 */ /* 0x010fc800078e00ff */
[----:B------:R-:W-:Y:S01]  /*2130*/  IMAD.HI.U32 R6, R19, R2, RZ ;  /* 0x0000000213067227 */ /* 0x000fe200078e00ff */
[----:B------:R-:W-:-:S04]  /*2140*/  @P3 SHF.R.U32.HI R17, RZ, R3, R20 ;  /* 0x00000003ff113219 */ /* 0x000fc80000011614 */
[----:B------:R-:W-:Y:S01]  /*2150*/  @P3 SHF.R.U32.HI R19, RZ, R3, R6 ;  /* 0x00000003ff133219 */ /* 0x000fe20000011606 */
[----:B------:R-:W-:-:S04]  /*2160*/  IMAD R17, R22, R17, RZ ;  /* 0x0000001116117224 */ /* 0x000fc800078e02ff */
[----:B------:R-:W-:Y:S01]  /*2170*/  IMAD R6, R22, R19, RZ ;  /* 0x0000001316067224 */ /* 0x000fe200078e02ff */
[C---:B------:R-:W-:Y:S02]  /*2180*/  ISETP.GE.AND P0, PT, R5.reuse, R17, PT ;  /* 0x000000110500720c */ /* 0x040fe40003f06270 */
[----:B------:R-:W-:Y:S02]  /*2190*/  IADD3 R17, PT, PT, -R5, RZ, RZ ;  /* 0x000000ff05117210 */ /* 0x000fe40007ffe1ff */
[----:B------:R-:W-:Y:S01]  /*21a0*/  ISETP.GE.OR P0, PT, R7, R6, P0 ;  /* 0x000000060700720c */ /* 0x000fe20000706670 */
[----:B------:R-:W-:-:S04]  /*21b0*/  IMAD.HI.U32 R6, R5, R2, RZ ;  /* 0x0000000205067227 */ /* 0x000fc800078e00ff */
[----:B------:R-:W-:Y:S01]  /*21c0*/  IMAD R8, R4, R17, R8 ;  /* 0x0000001104087224 */ /* 0x000fe200078e0208 */
[----:B------:R-:W-:-:S04]  /*21d0*/  SHF.R.U32.HI R6, RZ, R3, R6 ;  /* 0x00000003ff067219 */ /* 0x000fc80000011606 */
[----:B------:R-:W-:-:S03]  /*21e0*/  SEL R6, R5, R6, !P3 ;  /* 0x0000000605067207 */ /* 0x000fc60005800000 */
[----:B------:R-:W-:-:S04]  /*21f0*/  @!P0 IMAD.HI.U32 R16, R7, R2, RZ ;  /* 0x0000000207108227 */ /* 0x000fc800078e00ff */
[----:B------:R-:W-:Y:S01]  /*2200*/  IMAD.MOV R2, RZ, RZ, -R6 ;  /* 0x000000ffff027224 */ /* 0x000fe200078e0a06 */
[----:B------:R-:W-:-:S03]  /*2210*/  @!P0 SHF.R.U32.HI R16, RZ, R3, R16 ;  /* 0x00000003ff108219 */ /* 0x000fc60000011610 */
[----:B------:R-:W-:Y:S01]  /*2220*/  IMAD R2, R22, R2, R5 ;  /* 0x0000000216027224 */ /* 0x000fe200078e0205 */
[----:B------:R-:W-:-:S05]  /*2230*/  @!P0 SEL R3, R7, R16, !P3 ;  /* 0x0000001007038207 */ /* 0x000fca0005800000 */
[--C-:B------:R-:W-:Y:S02]  /*2240*/  @!P0 IMAD.IADD R6, R6, 0x1, -R3.reuse ;  /* 0x0000000106068824 */ /* 0x100fe400078e0a03 */
[----:B------:R-:W-:Y:S01]  /*2250*/  @!P0 IMAD R3, R2, R19, R3 ;  /* 0x0000001302038224 */ /* 0x000fe200078e0203 */
[----:B------:R-:W-:Y:S01]  /*2260*/  IADD3 R2, PT, PT, -R7, RZ, RZ ;  /* 0x000000ff07027210 */ /* 0x000fe20007ffe1ff */
[----:B------:R-:W-:Y:S02]  /*2270*/  @!P0 IMAD R5, R22, R6, R7 ;  /* 0x0000000616058224 */ /* 0x000fe400078e0207 */
[----:B------:R-:W-:Y:S02]  /*2280*/  @!P0 IMAD.MOV.U32 R7, RZ, RZ, R3 ;  /* 0x000000ffff078224 */ /* 0x000fe400078e0003 */
[----:B------:R-:W-:Y:S02]  /*2290*/  IMAD R2, R18, R2, R11 ;  /* 0x0000000212027224 */ /* 0x000fe400078e020b */
[----:B------:R-:W-:-:S02]  /*22a0*/  IMAD R8, R5, R4, R8 ;  /* 0x0000000405087224 */ /* 0x000fc400078e0208 */
[----:B------:R-:W-:Y:S02]  /*22b0*/  IMAD R11, R7, R18, R2 ;  /* 0x00000012070b7224 */ /* 0x000fe400078e0202 */
.L_x_34:
[----:B------:R-:W1:Y:S02]  /*22c0*/  LDCU UR5, c[0x0][0xb30] ;  /* 0x00016600ff0577ac */ /* 0x000e640008000800 */
[----:B-1----:R-:W-:-:S09]  /*22d0*/  UISETP.NE.AND UP0, UPT, UR5, 0x1, UPT ;  /* 0x000000010500788c */ /* 0x002fd2000bf05270 */
[----:B------:R-:W-:Y:S05]  /*22e0*/  BRA.U UP0, `(.L_x_35) ;  /* 0x0000000100407547 */ /* 0x000fea000b800000 */
[----:B------:R-:W1:Y:S08]  /*22f0*/  LDC.64 R4, c[0x0][0xb10] ;  /* 0x0002c400ff047b82 */ /* 0x000e700000000a00 */
[----:B------:R-:W2:Y:S08]  /*2300*/  LDC.64 R2, c[0x0][0xb18] ;  /* 0x0002c600ff027b82 */ /* 0x000eb00000000a00 */
[----:B------:R-:W3:Y:S08]  /*2310*/  LDC R6, c[0x0][0xb20] ;  /* 0x0002c800ff067b82 */ /* 0x000ef00000000800 */
[----:B------:R-:W4:Y:S01]  /*2320*/  LDC R16, c[0x0][0xb0c] ;  /* 0x0002c300ff107b82 */ /* 0x000f220000000800 */
[----:B-1----:R-:W-:-:S05]  /*2330*/  IMAD.HI.U32 R4, R11, R4, RZ ;  /* 0x000000040b047227 */ /* 0x002fca00078e00ff */
[----:B------:R-:W-:Y:S01]  /*2340*/  SHF.R.U32.HI R4, RZ, R5, R4 ;  /* 0x00000005ff047219 */ /* 0x000fe20000011604 */
[----:B--2---:R-:W-:Y:S01]  /*2350*/  IMAD.HI.U32 R3, R8, R3, RZ ;  /* 0x0000000308037227 */ /* 0x004fe200078e00ff */
[----:B------:R-:W-:-:S04]  /*2360*/  ISETP.NE.AND P0, PT, R2, 0x1, PT ;  /* 0x000000010200780c */ /* 0x000fc80003f05270 */
[----:B---3--:R-:W-:-:S04]  /*2370*/  SHF.R.U32.HI R3, RZ, R6, R3 ;  /* 0x00000006ff037219 */ /* 0x008fc80000011603 */
[----:B------:R-:W-:Y:S02]  /*2380*/  SEL R3, R8, R3, !P0 ;  /* 0x0000000308037207 */ /* 0x000fe40004000000 */
[----:B----4-:R-:W-:-:S04]  /*2390*/  ISETP.NE.AND P1, PT, R16, 0x1, PT ;  /* 0x000000011000780c */ /* 0x010fc80003f25270 */
[----:B------:R-:W-:-:S05]  /*23a0*/  SEL R4, R11, R4, !P1 ;  /* 0x000000040b047207 */ /* 0x000fca0004800000 */
[----:B------:R-:W-:Y:S02]  /*23b0*/  IMAD.IADD R5, R3, 0x1, -R4 ;  /* 0x0000000103057824 */ /* 0x000fe400078e0a04 */
[----:B------:R-:W-:Y:S02]  /*23c0*/  IMAD.IADD R3, R4, 0x1, -R3 ;  /* 0x0000000104037824 */ /* 0x000fe400078e0a03 */
[----:B------:R-:W-:Y:S02]  /*23d0*/  IMAD R11, R5, R16, R11 ;  /* 0x00000010050b7224 */ /* 0x000fe400078e020b */
[----:B------:R-:W-:-:S07]  /*23e0*/  IMAD R8, R3, R2, R8 ;  /* 0x0000000203087224 */ /* 0x000fce00078e0208 */
.L_x_35:
[----:B------:R-:W-:Y:S01]  /*23f0*/  VIADD R14, R14, 0x1 ;  /* 0x000000010e0e7836 */ /* 0x000fe20000000000 */
[----:B------:R-:W-:Y:S01]  /*2400*/  PLOP3.LUT P1, PT, PT, PT, PT, 0x80, 0x8 ;  /* 0x000000000008781c */ /* 0x000fe20003f2f070 */
[----:B------:R-:W-:Y:S02]  /*2410*/  IMAD.IADD R135, R11, 0x1, R132 ;  /* 0x000000010b877824 */ /* 0x000fe400078e0284 */
[----:B------:R-:W-:Y:S01]  /*2420*/  IMAD.IADD R133, R8, 0x1, R125 ;  /* 0x0000000108857824 */ /* 0x000fe200078e027d */
[----:B------:R-:W-:-:S04]  /*2430*/  ISETP.NE.AND P0, PT, R14, 0x2, PT ;  /* 0x000000020e00780c */ /* 0x000fc80003f05270 */
[----:B------:R-:W-:Y:S02]  /*2440*/  SEL R2, RZ, 0x1, P0 ;  /* 0x00000001ff027807 */ /* 0x000fe40000000000 */
[----:B------:R-:W-:Y:S02]  /*2450*/  SEL R14, R14, RZ, P0 ;  /* 0x000000ff0e0e7207 */ /* 0x000fe40000000000 */
[----:B------:R-:W-:Y:S01]  /*2460*/  LOP3.LUT R13, R13, R2, RZ, 0x3c, !PT ;  /* 0x000000020d0d7212 */ /* 0x000fe200078e3cff */
[----:B------:R-:W-:Y:S06]  /*2470*/  @P2 BRA `(.L_x_36) ;  /* 0xfffffff000982947 */ /* 0x000fec000383ffff */
[----:B------:R-:W-:Y:S01]  /*2480*/  UIADD3 UR4, UPT, UPT, UR4, 0x98, URZ ;  /* 0x0000009804047890 */ /* 0x000fe2000fffe0ff */
[----:B------:R-:W-:-:S03]  /*2490*/  SHF.L.U32 R3, R15, 0x1f, RZ ;  /* 0x0000001f0f037819 */ /* 0x000fc600000006ff */
[----:B------:R-:W-:-:S09]  /*24a0*/  ULEA UR5, UR13, UR4, 0x3 ;  /* 0x000000040d057291 */ /* 0x000fd2000f8e18ff */
[----:B------:R-:W1:Y:S02]  /*24b0*/  SYNCS.PHASECHK.TRANS64.TRYWAIT P0, [UR5], R3 ;  /* 0x00000003ff0075a7 */ /* 0x000e640008001105 */
[----:B-1----:R-:W-:Y:S05]  /*24c0*/  @!P0 BRA `(.L_x_37) ;  /* 0x0000005800408947 */ /* 0x002fea0003800000 */
.L_x_117:
[----:B------:R-:W-:-:S04]  /*24d0*/  UIADD3 UR6, UPT, UPT, UR13, 0x1, URZ ;  /* 0x000000010d067890 */ /* 0x000fc8000fffe0ff */
[----:B------:R-:W-:-:S04]  /*24e0*/  UISETP.NE.AND UP0, UPT, UR6, 0x13, UPT ;  /* 0x000000130600788c */ /* 0x000fc8000bf05270 */
[----:B------:R-:W-:Y:S02]  /*24f0*/  USEL UR7, URZ, 0x1, UP0 ;  /* 0x00000001ff077887 */ /* 0x000fe40008000000 */
[----:B------:R-:W-:-:S04]  /*2500*/  USEL UR6, UR6, URZ, UP0 ;  /* 0x000000ff06067287 */ /* 0x000fc80008000000 */
[----:B------:R-:W-:Y:S01]  /*2510*/  ULEA UR5, UR6, UR4, 0x3 ;  /* 0x0000000406057291 */ /* 0x000fe2000f8e18ff */
[----:B------:R-:W-:-:S04]  /*2520*/  LOP3.LUT R2, R15, UR7, RZ, 0x3c, !PT ;  /* 0x000000070f027c12 */ /* 0x000fc8000f8e3cff */
[----:B-1----:R-:W-:-:S04]  /*2530*/  SHF.L.U32 R3, R2, 0x1f, RZ ;  /* 0x0000001f02037819 */ /* 0x002fc800000006ff */
[----:B------:R-:W1:Y:S02]  /*2540*/  SYNCS.PHASECHK.TRANS64.TRYWAIT P0, [UR5], R3 ;  /* 0x00000003ff0075a7 */ /* 0x000e640008001105 */
[----:B-1----:R-:W-:Y:S05]  /*2550*/  @!P0 BRA `(.L_x_38) ;  /* 0x0000005800348947 */ /* 0x002fea0003800000 */
.L_x_119:
        /* <DEDUP_REMOVED lines=9> */
.L_x_121:
        /* <DEDUP_REMOVED lines=9> */
.L_x_123:
        /* <DEDUP_REMOVED lines=9> */
.L_x_125:
        /* <DEDUP_REMOVED lines=9> */
.L_x_127:
        /* <DEDUP_REMOVED lines=9> */
.L_x_129:
        /* <DEDUP_REMOVED lines=9> */
.L_x_131:
        /* <DEDUP_REMOVED lines=9> */
.L_x_133:
        /* <DEDUP_REMOVED lines=9> */
.L_x_135:
        /* <DEDUP_REMOVED lines=9> */
.L_x_137:
        /* <DEDUP_REMOVED lines=9> */
.L_x_139:
        /* <DEDUP_REMOVED lines=9> */
.L_x_141:
        /* <DEDUP_REMOVED lines=9> */
.L_x_143:
        /* <DEDUP_REMOVED lines=9> */
.L_x_145:
        /* <DEDUP_REMOVED lines=9> */
.L_x_147:
        /* <DEDUP_REMOVED lines=9> */
.L_x_149:
        /* <DEDUP_REMOVED lines=9> */
.L_x_151:
[----:B------:R-:W-:-:S04]  /*2e60*/  UIADD3 UR6, UPT, UPT, UR6, 0x1, URZ ;  /* 0x0000000106067890 */ /* 0x000fc8000fffe0ff */
[----:B------:R-:W-:-:S04]  /*2e70*/  UISETP.NE.AND UP0, UPT, UR6, 0x13, UPT ;  /* 0x000000130600788c */ /* 0x000fc8000bf05270 */
[----:B------:R-:W-:Y:S02]  /*2e80*/  USEL UR5, URZ, 0x1, UP0 ;  /* 0x00000001ff057887 */ /* 0x000fe40008000000 */
[----:B------:R-:W-:-:S04]  /*2e90*/  USEL UR6, UR6, URZ, UP0 ;  /* 0x000000ff06067287 */ /* 0x000fc80008000000 */
[----:B------:R-:W-:Y:S01]  /*2ea0*/  ULEA UR6, UR6, UR4, 0x3 ;  /* 0x0000000406067291 */ /* 0x000fe2000f8e18ff */
[----:B-1----:R-:W-:-:S04]  /*2eb0*/  LOP3.LUT R3, R2, UR5, RZ, 0x3c, !PT ;  /* 0x0000000502037c12 */ /* 0x002fc8000f8e3cff */
[----:B------:R-:W-:Y:S01]  /*2ec0*/  SHF.L.U32 R3, R3, 0x1f, RZ ;  /* 0x0000001f03037819 */ /* 0x000fe200000006ff */
[----:B----4-:R-:W-:-:S07]  /*2ed0*/  IMAD.U32 R0, RZ, RZ, UR6 ;  /* 0x00000006ff007e24 */ /* 0x010fce000f8e00ff */
.L_x_55:
[----:B-1----:R1:W2:Y:S02]  /*2ee0*/  SYNCS.PHASECHK.TRANS64.TRYWAIT P0, [R0+URZ], R3 ;  /* 0x00000003000075a7 */ /* 0x0022a400080011ff */
[----:B--2---:R-:W-:Y:S05]  /*2ef0*/  @!P0 NANOSLEEP.SYNCS 0x989680 ;  /* 0x009896800000895d */ /* 0x004fea0003900000 */
[----:B------:R-:W2:Y:S02]  /*2f00*/  @!P0 SYNCS.PHASECHK.TRANS64 P0, [R0+URZ], R3 ;  /* 0x00000003000085a7 */ /* 0x000ea400080010ff */
[----:B--2---:R-:W-:Y:S05]  /*2f10*/  @P0 EXIT ;  /* 0x000000000000094d */ /* 0x004fea0003800000 */
[----:B------:R-:W-:Y:S05]  /*2f20*/  BRA `(.L_x_55) ;  /* 0xfffffffc00ec7947 */ /* 0x000fea000383ffff */
.L_x_18:
[----:B------:R-:W-:-:S04]  /*2f30*/  UISETP.NE.AND UP1, UPT, UR37, URZ, UPT ;  /* 0x000000ff2500728c */ /* 0x000fc8000bf25270 */
[----:B------:R-:W-:-:S09]  /*2f40*/  UISETP.NE.OR UP1, UPT, UR8, 0x1, UP1 ;  /* 0x000000010800788c */ /* 0x000fd20008f25670 */
[----:B------:R-:W-:Y:S05]  /*2f50*/  BRA.U UP1, `(.L_x_56) ;  /* 0x0000000501487547 */ /* 0x000fea000b800000 */
[----:B------:R-:W-:Y:S01]  /*2f60*/  ISETP.NE.AND P2, PT, R2, RZ, PT ;  /* 0x000000ff0200720c */ /* 0x000fe20003f45270 */
[----:B------:R-:W-:Y:S01]  /*2f70*/  IMAD.MOV.U32 R12, RZ, RZ, 0x1 ;  /* 0x00000001ff0c7424 */ /* 0x000fe200078e00ff */
[----:B------:R-:W-:Y:S02]  /*2f80*/  CS2R R10, SRZ ;  /* 0x00000000000a7805 */ /* 0x000fe4000001ff00 */
[----:B------:R-:W-:Y:S01]  /*2f90*/  CS2R R8, SRZ ;  /* 0x0000000000087805 */ /* 0x000fe2000001ff00 */
[----:B------:R-:W-:Y:S01]  /*2fa0*/  UMOV UR4, 0x400 ;  /* 0x0000040000047882 */ /* 0x000fe20000000000 */
[----:B------:R-:W-:Y:S01]  /*2fb0*/  UMOV UR6, URZ ;  /* 0x000000ff00067c82 */ /* 0x000fe20008000000 */
[----:B------:R-:W-:-:S12]  /*2fc0*/  ULEA UR37, UR37, UR4, 0x18 ;  /* 0x0000000425257291 */ /* 0x000fd8000f8ec0ff */
.L_x_60:
[----:B------:R-:W-:Y:S02]  /*2fd0*/  LEA R0, R8, UR37, 0x3 ;  /* 0x0000002508007c11 */ /* 0x000fe4000f8e18ff */
[----:B------:R-:W-:-:S03]  /*2fe0*/  SHF.L.U32 R5, R9, 0x1f, RZ ;  /* 0x0000001f09057819 */ /* 0x000fc600000006ff */
[----:B------:R-:W-:Y:S01]  /*2ff0*/  VIADD R4, R0, 0x1c0 ;  /* 0x000001c000047836 */ /* 0x000fe20000000000 */
[----:B------:R-:W1:Y:S02]  /*3000*/  SYNCS.PHASECHK.TRANS64.TRYWAIT P0, [R0+URZ+0x1b0], R5 ;  /* 0x0001b005000075a7 */ /* 0x000e6400080011ff */
[----:B-1----:R-:W-:Y:S05]  /*3010*/  @!P0 BRA `(.L_x_57) ;  /* 0x00000054001c8947 */ /* 0x002fea0003800000 */
.L_x_152:
[----:B------:R-:W-:Y:S01]  /*3020*/  ULEA UR5, UR6, UR37, 0x3 ;  /* 0x0000002506057291 */ /* 0x000fe2000f8e18ff */
[----:B------:R-:W-:Y:S02]  /*3030*/  PRMT R4, RZ, 0x654, R4 ;  /* 0x00000654ff047816 */ /* 0x000fe40000000004 */
[----:B-1----:R-:W-:Y:S01]  /*3040*/  SHF.L.U32 R5, R12, 0x1f, RZ ;  /* 0x0000001f0c057819 */ /* 0x002fe200000006ff */
[----:B------:R-:W-:Y:S01]  /*3050*/  UIADD3 UR4, UPT, UPT, UR5, 0x150, URZ ;  /* 0x0000015005047890 */ /* 0x000fe2000fffe0ff */
[----:B------:R1:W-:Y:S05]  /*3060*/  SYNCS.ARRIVE.TRANS64.RED.A1T0 RZ, [R4+URZ], RZ ;  /* 0x000000ff04ff79a7 */ /* 0x0003ea00081004ff */
[----:B------:R-:W-:Y:S01]  /*3070*/  IMAD.U32 R7, RZ, RZ, UR4 ;  /* 0x00000004ff077e24 */ /* 0x000fe2000f8e00ff */
[----:B------:R-:W2:Y:S04]  /*3080*/  SYNCS.PHASECHK.TRANS64.TRYWAIT P0, [UR5+0x160], R5 ;  /* 0x00016005ff0075a7 */ /* 0x000ea80008001105 */
[----:B------:R-:W-:Y:S01]  /*3090*/  PRMT R6, R2, 0x654, R7 ;  /* 0x0000065402067816 */ /* 0x000fe20000000007 */
[----:B-1----:R-:W-:Y:S01]  /*30a0*/  @!P2 IMAD.MOV.U32 R4, RZ, RZ, 0x10 ;  /* 0x00000010ff04a424 */ /* 0x002fe200078e00ff */
[----:B--2---:R-:W-:Y:S06]  /*30b0*/  @!P0 BRA `(.L_x_58) ;  /* 0x0000005400088947 */ /* 0x004fec0003800000 */
.L_x_154:
[----:B------:R-:W-:Y:S01]  /*30c0*/  ULEA UR4, UR6, UR37, 0x4 ;  /* 0x0000002506047291 */ /* 0x000fe2000f8e20ff */
[----:B------:R-:W-:Y:S01]  /*30d0*/  SEL R3, R6, R3, !P2 ;  /* 0x0000000306037207 */ /* 0x000fe20005000000 */
[----:B------:R-:W-:Y:S01]  /*30e0*/  UIADD3 UR5, UPT, UPT, UR5, 0x150, URZ ;  /* 0x0000015005057890 */ /* 0x000fe2000fffe0ff */
[----:B-1----:R-:W-:Y:S01]  /*30f0*/  LEA R0, R11, UR37, 0x3 ;  /* 0x000000250b007c11 */ /* 0x002fe2000f8e18ff */
[----:B------:R-:W-:Y:S01]  /*3100*/  UIADD3 UR4, UPT, UPT, UR4, 0x1e0, URZ ;  /* 0x000001e004047890 */ /* 0x000fe2000fffe0ff */
[----:B------:R-:W-:Y:S01]  /*3110*/  SHF.L.U32 R5, R10, 0x1f, RZ ;  /* 0x0000001f0a057819 */ /* 0x000fe200000006ff */
[----:B------:R1:W-:Y:S01]  /*3120*/  @!P2 SYNCS.ARRIVE.TRANS64.RED RZ, [R3+URZ], R4 ;  /* 0x0000000403ffa9a7 */ /* 0x0003e200080004ff */
[----:B------:R-:W-:Y:S01]  /*3130*/  UIADD3 UR6, UPT, UPT, UR6, 0x1, URZ ;  /* 0x0000000106067890 */ /* 0x000fe2000fffe0ff */
[----:B------:R-:W-:-:S03]  /*3140*/  VIADD R8, R8, 0x1 ;  /* 0x0000000108087836 */ /* 0x000fc60000000000 */
[----:B------:R-:W-:Y:S02]  /*3150*/  UISETP.NE.AND UP0, UPT, UR6, 0x2, UPT ;  /* 0x000000020600788c */ /* 0x000fe4000bf05270 */
[----:B------:R-:W-:Y:S06]  /*3160*/  UGETNEXTWORKID.BROADCAST [UR4], [UR5] ;  /* 0x00000000040073ca */ /* 0x000fec0008000100 */
[----:B------:R-:W-:Y:S01]  /*3170*/  USEL UR4, URZ, 0x1, UP0 ;  /* 0x00000001ff047887 */ /* 0x000fe20008000000 */
[----:B------:R-:W-:Y:S01]  /*3180*/  ISETP.NE.AND P0, PT, R8, 0x2, PT ;  /* 0x000000020800780c */ /* 0x000fe20003f05270 */
[----:B------:R-:W-:Y:S01]  /*3190*/  USEL UR6, UR6, URZ, UP0 ;  /* 0x000000ff06067287 */ /* 0x000fe20008000000 */
[----:B------:R-:W2:Y:S03]  /*31a0*/  SYNCS.PHASECHK.TRANS64.TRYWAIT P1, [R0+URZ+0x150], R5 ;  /* 0x00015005000075a7 */ /* 0x000ea600080211ff */
[----:B------:R-:W-:Y:S01]  /*31b0*/  LOP3.LUT R12, R12, UR4, RZ, 0x3c, !PT ;  /* 0x000000040c0c7c12 */ /* 0x000fe2000f8e3cff */
[----:B-12---:R-:W-:Y:S07]  /*31c0*/  @!P1 BRA `(.L_x_59) ;  /* 0x0000005000dc9947 */ /* 0x006fee0003800000 */
.L_x_155:
[C---:B------:R-:W-:Y:S01]  /*31d0*/  LEA R4, R11.reuse, UR37, 0x4 ;  /* 0x000000250b047c11 */ /* 0x040fe2000f8e20ff */
[----:B-1----:R-:W-:Y:S01]  /*31e0*/  VIADD R0, R0, 0x160 ;  /* 0x0000016000007836 */ /* 0x002fe20000000000 */
[----:B------:R-:W-:Y:S01]  /*31f0*/  SEL R8, R8, RZ, P0 ;  /* 0x000000ff08087207 */ /* 0x000fe20000000000 */
[----:B------:R-:W-:-:S03]  /*3200*/  VIADD R11, R11, 0x1 ;  /* 0x000000010b0b7836 */ /* 0x000fc60000000000 */
[----:B------:R-:W1:Y:S01]  /*3210*/  LDS.128 R4, [R4+0x1e0] ;  /* 0x0001e00004047984 */ /* 0x000e620000000c00 */
[----:B------:R-:W-:Y:S02]  /*3220*/  PRMT R0, RZ, 0x654, R0 ;  /* 0x00000654ff007816 */ /* 0x000fe40000000000 */
[C---:B------:R-:W-:Y:S01]  /*3230*/  ISETP.NE.AND P1, PT, R11.reuse, 0x2, PT ;  /* 0x000000020b00780c */ /* 0x040fe20003f25270 */
[----:B------:R-:W-:Y:S01]  /*3240*/  @!PT LDS RZ, [RZ] ;  /* 0x00000000fffff984 */ /* 0x000fe20000000800 */
[----:B------:R-:W-:Y:S01]  /*3250*/  @!PT LDS RZ, [RZ] ;  /* 0x00000000fffff984 */ /* 0x000fe20000000800 */
[----:B------:R-:W-:Y:S01]  /*3260*/  @!PT LDS RZ, [RZ] ;  /* 0x00000000fffff984 */ /* 0x000fe20000000800 */
[----:B------:R-:W-:Y:S01]  /*3270*/  @!PT LDS RZ, [RZ] ;  /* 0x00000000fffff984 */ /* 0x000fe20000000800 */
[----:B------:R2:W-:Y:S06]  /*3280*/  MEMBAR.ALL.CTA ;  /* 0x0000000000007992 */ /* 0x0005ec0000008000 */
[----:B--2---:R-:W2:Y:S01]  /*3290*/  FENCE.VIEW.ASYNC.S ;  /* 0x00000000000073c6 */ /* 0x004ea20000000000 */
[----:B------:R-:W-:Y:S01]  /*32a0*/  SEL R11, R11, RZ, P1 ;  /* 0x000000ff0b0b7207 */ /* 0x000fe20000800000 */
[----:B--2---:R2:W-:Y:S01]  /*32b0*/  SYNCS.ARRIVE.TRANS64.RED.A1T0 RZ, [R0+URZ], RZ ;  /* 0x000000ff00ff79a7 */ /* 0x0045e200081004ff */
[----:B-1----:R-:W-:-:S02]  /*32c0*/  LOP3.LUT P3, RZ, R6, 0x1, RZ, 0xc0, !PT ;  /* 0x0000000106ff7812 */ /* 0x002fc4000786c0ff */
[----:B------:R-:W-:-:S04]  /*32d0*/  SEL R5, RZ, 0x1, P1 ;  /* 0x00000001ff057807 */ /* 0x000fc80000800000 */
[----:B------:R-:W-:Y:S02]  /*32e0*/  LOP3.LUT R10, R10, R5, RZ, 0x3c, !PT ;  /* 0x000000050a0a7212 */ /* 0x000fe400078e3cff */
[----:B--2---:R-:W-:-:S04]  /*32f0*/  SEL R0, RZ, 0x1, P0 ;  /* 0x00000001ff007807 */ /* 0x004fc80000000000 */
[----:B------:R-:W-:Y:S01]  /*3300*/  LOP3.LUT R9, R9, R0, RZ, 0x3c, !PT ;  /* 0x0000000009097212 */ /* 0x000fe200078e3cff */
[----:B------:R-:W-:Y:S06]  /*3310*/  @P3 BRA `(.L_x_60) ;  /* 0xfffffffc002c3947 */ /* 0x000fec000383ffff */
[----:B------:R-:W-:Y:S01]  /*3320*/  ULEA UR5, UR6, UR37, 0x3 ;  /* 0x0000002506057291 */ /* 0x000fe2000f8e18ff */
[----:B------:R-:W-:-:S08]  /*3330*/  SHF.L.U32 R3, R12, 0x1f, RZ ;  /* 0x0000001f0c037819 */ /* 0x000fd000000006ff */
[----:B------:R-:W1:Y:S02]  /*3340*/  SYNCS.PHASECHK.TRANS64 P0, [UR5+0x160], R3 ;  /* 0x00016003ff0075a7 */ /* 0x000e640008001005 */
[----:B-1----:R-:W-:Y:S05]  /*3350*/  @P0 BRA `(.L_x_61) ;  /* 0x0000000000080947 */ /* 0x002fea0003800000 */
[----:B------:R-:W1:Y:S02]  /*3360*/  SYNCS.PHASECHK.TRANS64.TRYWAIT P0, [UR5+0x160], R3 ;  /* 0x00016003ff0075a7 */ /* 0x000e640008001105 */
[----:B-1----:R-:W-:Y:S05]  /*3370*/  @!P0 BRA `(.L_x_62) ;  /* 0x0000005000848947 */ /* 0x002fea0003800000 */
.L_x_61:
[----:B------:R-:W-:-:S04]  /*3380*/  UIADD3 UR4, UPT, UPT, UR6, 0x1, URZ ;  /* 0x0000000106047890 */ /* 0x000fc8000fffe0ff */
[----:B------:R-:W-:-:S04]  /*3390*/  UISETP.NE.AND UP0, UPT, UR4, 0x2, UPT ;  /* 0x000000020400788c */ /* 0x000fc8000bf05270 */
[----:B------:R-:W-:Y:S02]  /*33a0*/  USEL UR7, URZ, 0x1, UP0 ;  /* 0x00000001ff077887 */ /* 0x000fe40008000000 */
[----:B------:R-:W-:-:S04]  /*33b0*/  USEL UR4, UR4, URZ, UP0 ;  /* 0x000000ff04047287 */ /* 0x000fc80008000000 */
[----:B------:R-:W-:Y:S01]  /*33c0*/  ULEA UR4, UR4, UR37, 0x3 ;  /* 0x0000002504047291 */ /* 0x000fe2000f8e18ff */
[----:B-1----:R-:W-:-:S04]  /*33d0*/  LOP3.LUT R3, R12, UR7, RZ, 0x3c, !PT ;  /* 0x000000070c037c12 */ /* 0x002fc8000f8e3cff */
[----:B------:R-:W-:-:S04]  /*33e0*/  SHF.L.U32 R0, R3, 0x1f, RZ ;  /* 0x0000001f03007819 */ /* 0x000fc800000006ff */
[----:B------:R-:W1:Y:S02]  /*33f0*/  SYNCS.PHASECHK.TRANS64 P0, [UR4+0x160], R0 ;  /* 0x00016000ff0075a7 */ /* 0x000e640008001004 */
[----:B-1----:R-:W-:Y:S05]  /*3400*/  @P0 EXIT ;  /* 0x000000000000094d */ /* 0x002fea0003800000 */
[----:B------:R-:W-:Y:S02]  /*3410*/  SHF.L.U32 R3, R3, 0x1f, RZ ;  /* 0x0000001f03037819 */ /* 0x000fe400000006ff */
[----:B------:R-:W-:-:S07]  /*3420*/  MOV R0, UR4 ;  /* 0x0000000400007c02 */ /* 0x000fce0008000f00 */
.L_x_63:
[----:B-1----:R1:W2:Y:S02]  /*3430*/  SYNCS.PHASECHK.TRANS64.TRYWAIT P0, [R0+URZ+0x160], R3 ;  /* 0x00016003000075a7 */ /* 0x0022a400080011ff */
[----:B--2---:R-:W-:Y:S05]  /*3440*/  @!P0 NANOSLEEP.SYNCS 0x989680 ;  /* 0x009896800000895d */ /* 0x004fea0003900000 */
[----:B------:R-:W2:Y:S02]  /*3450*/  @!P0 SYNCS.PHASECHK.TRANS64 P0, [R0+URZ+0x160], R3 ;  /* 0x00016003000085a7 */ /* 0x000ea400080010ff */
[----:B--2---:R-:W-:Y:S05]  /*3460*/  @P0 EXIT ;  /* 0x000000000000094d */ /* 0x004fea0003800000 */
[----:B------:R-:W-:Y:S05]  /*3470*/  BRA `(.L_x_63) ;  /* 0xfffffffc00ec7947 */ /* 0x000fea000383ffff */
.L_x_56:
[----:B------:R-:W-:-:S09]  /*3480*/  UISETP.NE.AND UP1, UPT, UR8, URZ, UPT ;  /* 0x000000ff0800728c */ /* 0x000fd2000bf25270 */
[----:B------:R-:W-:Y:S05]  /*3490*/  BRA.U UP1, `(.L_x_64) ;  /* 0x0000000d01907547 */ /* 0x000fea000b800000 */
[----:B------:R-:W-:Y:S01]  /*34a0*/  UMOV UR4, 0x40 ;  /* 0x0000004000047882 */ /* 0x000fe20000000000 */
[----:B------:R-:W-:Y:S01]  /*34b0*/  NOP ;  /* 0x0000000000007918 */ /* 0x000fe20000000000 */
[----:B------:R-:W-:Y:S01]  /*34c0*/  ULEA UR4, UR37, UR4, 0x18 ;  /* 0x0000000425047291 */ /* 0x000fe2000f8ec0ff */
[----:B------:R-:W-:Y:S02]  /*34d0*/  UMOV UR5, 0x400 ;  /* 0x0000040000057882 */ /* 0x000fe40000000000 */
[----:B------:R-:W-:-:S06]  /*34e0*/  ULEA UR37, UR37, UR5, 0x18 ;  /* 0x0000000525257291 */ /* 0x000fcc000f8ec0ff */
[----:B------:R-:W1:Y:S02]  /*34f0*/  LDS.U8 R0, [UR4+0x1c] ;  /* 0x00001c04ff007984 */ /* 0x000e640008000000 */
[----:B-1----:R-:W-:-:S13]  /*3500*/  ISETP.NE.AND P0, PT, R0, RZ, PT ;  /* 0x000000ff0000720c */ /* 0x002fda0003f05270 */
[----:B------:R-:W-:Y:S05]  /*3510*/  @P0 BRA `(.L_x_65) ;  /* 0x0000000000580947 */ /* 0x000fea0003800000 */
[----:B------:R-:W-:-:S13]  /*3520*/  ELECT P0, URZ, PT ;  /* 0x0000000000ff782f */ /* 0x000fda0003800000 */
[----:B------:R-:W-:Y:S05]  /*3530*/  @!P0 BRA `(.L_x_66) ;  /* 0x0000000000608947 */ /* 0x000fea0003800000 */
[----:B------:R-:W-:Y:S01]  /*3540*/  UMOV UR5, 0x10 ;  /* 0x0000001000057882 */ /* 0x000fe20000000000 */
[----:B------:R-:W-:Y:S01]  /*3550*/  HFMA2 R0, -RZ, RZ, 0, 5.9604644775390625e-08 ;  /* 0x00000001ff007431 */ /* 0x000fe200000001ff */
[----:B------:R-:W-:-:S03]  /*3560*/  MOV R2, 0xffff ;  /* 0x0000ffff00027802 */ /* 0x000fc60000000f00 */
[----:B------:R-:W-:Y:S04]  /*3570*/  DEPBAR.LE SB1, 0x36 ;  /* 0x00009d800000791a */ /* 0x000fe80000000000 */
[----:B------:R-:W1:Y:S02]  /*3580*/  UTCATOMSWS.FIND_AND_SET.ALIGN UP0, UR5, UR5 ;  /* 0x00000005000575e3 */ /* 0x000e640008000800 */
[----:B-1----:R-:W-:Y:S01]  /*3590*/  MOV R3, UR5 ;  /* 0x0000000500037c02 */ /* 0x002fe20008000f00 */
[----:B------:R-:W-:Y:S06]  /*35a0*/  BRA.U UP0, `(.L_x_67) ;  /* 0x0000000100187547 */ /* 0x000fec000b800000 */
.L_x_68:
[----:B------:R-:W-:Y:S05]  /*35b0*/  NANOSLEEP 0x64 ;  /* 0x000000640000795d */ /* 0x000fea0003800000 */
[----:B------:R-:W-:-:S05]  /*35c0*/  UMOV UR5, 0x10 ;  /* 0x0000001000057882 */ /* 0x000fca0000000000 */
[----:B------:R-:W-:Y:S04]  /*35d0*/  DEPBAR.LE SB1, 0x36 ;  /* 0x00009d800000791a */ /* 0x000fe80000000000 */
[----:B------:R-:W1:Y:S02]  /*35e0*/  UTCATOMSWS.FIND_AND_SET.ALIGN UP0, UR5, UR5 ;  /* 0x00000005000575e3 */ /* 0x000e640008000800 */
[----:B-1----:R-:W-:Y:S01]  /*35f0*/  MOV R3, UR5 ;  /* 0x0000000500037c02 */ /* 0x002fe20008000f00 */
[----:B------:R-:W-:Y:S05]  /*3600*/  BRA.U !UP0, `(.L_x_68) ;  /* 0xfffffffd08e87547 */ /* 0x000fea000b83ffff */
.L_x_67:
[-C--:B------:R-:W-:Y:S02]  /*3610*/  SHF.L.U32 R2, R2, R3.reuse, RZ ;  /* 0x0000000302027219 */ /* 0x080fe400000006ff */
[----:B------:R-:W-:Y:S01]  /*3620*/  SHF.L.U32 R0, R0, R3, RZ ;  /* 0x0000000300007219 */ /* 0x000fe200000006ff */
[----:B------:R-:W-:Y:S02]  /*3630*/  IMAD.SHL.U32 R3, R3, 0x20, RZ ;  /* 0x0000002003037824 */ /* 0x000fe400078e00ff */
[----:B------:R1:W-:Y:S04]  /*3640*/  ATOMS.OR RZ, [UR4+0x14], R2 ;  /* 0x00001402ffff798c */ /* 0x0003e8000b000004 */
[----:B------:R1:W-:Y:S04]  /*3650*/  ATOMS.OR RZ, [UR4+0x18], R0 ;  /* 0x00001800ffff798c */ /* 0x0003e8000b000004 */
[----:B------:R1:W-:Y:S01]  /*3660*/  STS [UR37+0x200], R3 ;  /* 0x00020003ff007988 */ /* 0x0003e20008000825 */
[----:B------:R-:W-:Y:S05]  /*3670*/  BRA `(.L_x_66) ;  /* 0x0000000000107947 */ /* 0x000fea0003800000 */
.L_x_65:
[----:B------:R-:W-:Y:S02]  /*3680*/  MOV R0, 0xffffffff ;  /* 0xffffffff00007802 */ /* 0x000fe40000000f00 */
[----:B------:R-:W-:-:S03]  /*3690*/  MOV R2, 0x36c0 ;  /* 0x000036c000027802 */ /* 0x000fc60000000f00 */
[----:B------:R1:W-:Y:S04]  /*36a0*/  STS [UR37+0x200], R0 ;  /* 0x00020000ff007988 */ /* 0x0003e80008000825 */
[----:B-1-3-5:R-:W-:Y:S05]  /*36b0*/  CALL.REL.NOINC `($__internal_1_$__cuda_sm10x_tcgen05_guardrail_trap_phase_invalid_during_alloc) ;  /* 0x0000005400047944 */ /* 0x02afea0003c00000 */
.L_x_66:
[----:B------:R-:W-:Y:S05]  /*36c0*/  WARPSYNC.ALL ;  /* 0x0000000000007948 */ /* 0x000fea0003800000 */
[----:B------:R-:W2:Y:S01]  /*36d0*/  S2UR UR9, SR_CgaCtaId ;  /* 0x00000000000979c3 */ /* 0x000ea20000008800 */
[----:B------:R-:W-:Y:S01]  /*36e0*/  UMOV UR4, 0x400 ;  /* 0x0000040000047882 */ /* 0x000fe20000000000 */
[----:B------:R-:W-:-:S06]  /*36f0*/  NOP ;  /* 0x0000000000007918 */ /* 0x000fcc0000000000 */
[----:B------:R-:W-:Y:S06]  /*3700*/  BAR.ARV 0x6, 0xa0 ;  /* 0x0182800000007b1d */ /* 0x000fec0000002000 */
[----:B------:R-:W4:Y:S01]  /*3710*/  LDCU UR5, c[0x0][0x38c] ;  /* 0x00007180ff0577ac */ /* 0x000f220008000800 */
[----:B------:R-:W-:Y:S01]  /*3720*/  IMAD.MOV.U32 R11, RZ, RZ, 0x1 ;  /* 0x00000001ff0b7424 */ /* 0x000fe200078e00ff */
[----:B------:R-:W-:Y:S01]  /*3730*/  CS2R R8, SRZ ;  /* 0x0000000000087805 */ /* 0x000fe2000001ff00 */
[----:B------:R-:W-:Y:S01]  /*3740*/  IMAD.MOV.U32 R10, RZ, RZ, RZ ;  /* 0x000000ffff0a7224 */ /* 0x000fe200078e00ff */
[----:B------:R-:W-:Y:S01]  /*3750*/  UMOV UR12, URZ ;  /* 0x000000ff000c7c82 */ /* 0x000fe20008000000 */
[----:B------:R-:W-:Y:S01]  /*3760*/  UMOV UR11, URZ ;  /* 0x000000ff000b7c82 */ /* 0x000fe20008000000 */
[----:B------:R-:W-:Y:S01]  /*3770*/  UMOV UR24, 0x0 ;  /* 0x0000000000187882 */ /* 0x000fe20000000000 */
[----:B------:R-:W-:Y:S01]  /*3780*/  UMOV UR25, 0x41c0010 ;  /* 0x041c001000197882 */ /* 0x000fe20000000000 */
[----:B------:R-:W-:Y:S01]  /*3790*/  UMOV UR20, 0x0 ;  /* 0x0000000000147882 */ /* 0x000fe20000000000 */
[----:B------:R-:W-:Y:S01]  /*37a0*/  UMOV UR21, 0x41c0010 ;  /* 0x041c001000157882 */ /* 0x000fe20000000000 */
[----:B--2---:R-:W-:Y:S01]  /*37b0*/  ULEA UR9, UR9, UR4, 0x18 ;  /* 0x0000000409097291 */ /* 0x004fe2000f8ec0ff */
[----:B------:R-:W2:Y:S03]  /*37c0*/  LDCU UR4, c[0x0][0x38c] ;  /* 0x00007180ff0477ac */ /* 0x000ea60008000800 */
[----:B------:R-:W-:-:S02]  /*37d0*/  UIADD3 UR10, UPT, UPT, UR9, 0x3b00, URZ ;  /* 0x00003b00090a7890 */ /* 0x000fc4000fffe0ff */
[----:B----4-:R-:W-:-:S03]  /*37e0*/  UISETP.GE.AND UP3, UPT, UR5, 0x1, UPT ;  /* 0x000000010500788c */ /* 0x010fc6000bf66270 */
[----:B-1----:R-:W1:Y:S01]  /*37f0*/  LDS R0, [UR9+0x200] ;  /* 0x00020009ff007984 */ /* 0x002e620008000800 */
[----:B------:R-:W-:-:S04]  /*3800*/  USHF.R.U32.HI UR10, URZ, 0x4, UR10 ;  /* 0x00000004ff0a7899 */ /* 0x000fc8000801160a */
[----:B------:R-:W-:-:S04]  /*3810*/  ULOP3.LUT UR10, UR10, 0x3fff, URZ, 0xc0, !UPT ;  /* 0x00003fff0a0a7892 */ /* 0x000fc8000f8ec0ff */
[----:B------:R-:W-:Y:S02]  /*3820*/  ULOP3.LUT UR10, UR10, 0x10000, URZ, 0xfc, !UPT ;  /* 0x000100000a0a7892 */ /* 0x000fe4000f8efcff */
[----:B--2---:R-:W-:-:S04]  /*3830*/  UIADD3 UR4, UPT, UPT, UR4, 0x3f, URZ ;  /* 0x0000003f04047890 */ /* 0x004fc8000fffe0ff */
[----:B------:R-:W-:-:S04]  /*3840*/  USHF.R.S32.HI UR8, URZ, 0x1f, UR4 ;  /* 0x0000001fff087899 */ /* 0x000fc80008011404 */
[----:B------:R-:W-:Y:S02]  /*3850*/  ULEA.HI UR8, UR8, UR4, URZ, 0x6 ;  /* 0x0000000408087291 */ /* 0x000fe4000f8f30ff */
[----:B------:R-:W-:Y:S02]  /*3860*/  UIADD3 UR4, UPT, UPT, UR9, 0x16b00, URZ ;  /* 0x00016b0009047890 */ /* 0x000fe4000fffe0ff */
[----:B------:R-:W-:Y:S02]  /*3870*/  USHF.R.S32.HI UR8, URZ, 0x6, UR8 ;  /* 0x00000006ff087899 */ /* 0x000fe40008011408 */
[----:B------:R-:W-:Y:S02]  /*3880*/  USHF.R.U32.HI UR4, URZ, 0x4, UR4 ;  /* 0x00000004ff047899 */ /* 0x000fe40008011604 */
[----:B------:R-:W-:Y:S02]  /*3890*/  UISETP.LT.AND UP0, UPT, UR8, 0x1, UPT ;  /* 0x000000010800788c */ /* 0x000fe4000bf01270 */
[----:B------:R-:W-:-:S02]  /*38a0*/  ULOP3.LUT UR4, UR4, 0x3fff, URZ, 0xc0, !UPT ;  /* 0x00003fff04047892 */ /* 0x000fc4000f8ec0ff */
[----:B------:R-:W-:Y:S02]  /*38b0*/  USEL UR16, UR8, 0x1, !UP0 ;  /* 0x0000000108107887 */ /* 0x000fe4000c000000 */
[----:B------:R-:W-:Y:S02]  /*38c0*/  ULOP3.LUT UR4, UR4, 0x10000, URZ, 0xfc, !UPT ;  /* 0x0001000004047892 */ /* 0x000fe4000f8efcff */
[----:B------:R-:W-:Y:S01]  /*38d0*/  UIADD3 UR16, UPT, UPT, -UR16, URZ, URZ ;  /* 0x000000ff10107290 */ /* 0x000fe2000fffe1ff */
[----:B-1----:R-:W-:-:S15]  /*38e0*/  R2UR UR13, R0 ;  /* 0x00000000000d72ca */ /* 0x002fde00000e0000 */
.L_x_75:
[----:B------:R-:W-:Y:S02]  /*38f0*/  LEA R0, R10, UR9, 0x3 ;  /* 0x000000090a007c11 */ /* 0x000fe4000f8e18ff */
[----:B------:R-:W-:Y:S02]  /*3900*/  SHF.L.U32 R5, R9, 0x1f, RZ ;  /* 0x0000001f09057819 */ /* 0x000fe400000006ff */
[----:B------:R-:W-:Y:S01]  /*3910*/  PLOP3.LUT P0, PT, PT, PT, UP3, 0x80, 0x8 ;  /* 0x000000000008781c */ /* 0x000fe20003f0f038 */
[----:B------:R-:W-:Y:S01]  /*3920*/  VIADD R3, R0, 0x160 ;  /* 0x0000016000037836 */ /* 0x000fe20000000000 */
[----:B-1----:R-:W1:Y:S02]  /*3930*/  SYNCS.PHASECHK.TRANS64.TRYWAIT P1, [R0+URZ+0x150], R5 ;  /* 0x00015005000075a7 */ /* 0x002e6400080211ff */
[----:B-1--4-:R-:W-:Y:S09]  /*3940*/  @!P1 BRA `(.L_x_69) ;  /* 0x0000004c00289947 */ /* 0x012ff20003800000 */
.L_x_157:
[----:B------:R-:W-:Y:S01]  /*3950*/  LEA R4, R10, UR9, 0x4 ;  /* 0x000000090a047c11 */ /* 0x000fe2000f8e20ff */
[----:B------:R-:W-:Y:S01]  /*3960*/  @UP3 ULEA UR5, UR11, UR9, 0x3 ;  /* 0x000000090b053291 */ /* 0x000fe2000f8e18ff */
[----:B------:R-:W-:Y:S01]  /*3970*/  PLOP3.LUT P2, PT, PT, PT, PT, 0x80, 0x8 ;  /* 0x000000000008781c */ /* 0x000fe20003f4f070 */
[----:B------:R-:W-:Y:S01]  /*3980*/  ULEA UR14, UR12, UR9, 0x3 ;  /* 0x000000090c0e7291 */ /* 0x000fe2000f8e18ff */
[----:B------:R-:W-:Y:S01]  /*3990*/  PRMT R3, RZ, 0x654, R3 ;  /* 0x00000654ff037816 */ /* 0x000fe20000000003 */
[----:B------:R-:W-:Y:S01]  /*39a0*/  ULEA.HI UR15, UR12, UR12, URZ, 0x1 ;  /* 0x0000000c0c0f7291 */ /* 0x000fe2000f8f08ff */
[----:B-1----:R-:W1:Y:S01]  /*39b0*/  LDS.128 R4, [R4+0x1e0] ;  /* 0x0001e00004047984 */ /* 0x002e620000000c00 */
[----:B------:R-:W-:Y:S02]  /*39c0*/  @P0 SHF.L.U32 R2, R8, 0x1f, RZ ;  /* 0x0000001f08020819 */ /* 0x000fe400000006ff */
[----:B------:R-:W-:Y:S01]  /*39d0*/  SHF.L.U32 R0, R11, 0x1f, RZ ;  /* 0x0000001f0b007819 */ /* 0x000fe200000006ff */
[----:B------:R-:W-:Y:S01]  /*39e0*/  @!PT LDS RZ, [RZ] ;  /* 0x00000000fffff984 */ /* 0x000fe20000000800 */
[----:B------:R-:W-:Y:S01]  /*39f0*/  @!PT LDS RZ, [RZ] ;  /* 0x00000000fffff984 */ /* 0x000fe20000000800 */
[----:B------:R-:W-:Y:S01]  /*3a00*/  @!PT LDS RZ, [RZ] ;  /* 0x00000000fffff984 */ /* 0x000fe20000000800 */
[----:B------:R-:W-:Y:S01]  /*3a10*/  @!PT LDS RZ, [RZ] ;  /* 0x00000000fffff984 */ /* 0x000fe20000000800 */
[----:B------:R2:W-:Y:S06]  /*3a20*/  MEMBAR.ALL.CTA ;  /* 0x0000000000007992 */ /* 0x0005ec0000008000 */
[----:B--2---:R-:W2:Y:S02]  /*3a30*/  FENCE.VIEW.ASYNC.S ;  /* 0x00000000000073c6 */ /* 0x004ea40000000000 */
[----:B--2---:R2:W-:Y:S01]  /*3a40*/  SYNCS.ARRIVE.TRANS64.RED.A1T0 RZ, [R3+URZ], RZ ;  /* 0x000000ff03ff79a7 */ /* 0x0045e200081004ff */
[----:B------:R2:W4:Y:S01]  /*3a50*/  @P0 SYNCS.PHASECHK.TRANS64.TRYWAIT P2, [UR5], R2 ;  /* 0x00000002ff0005a7 */ /* 0x0005220008041105 */
[----:B------:R-:W-:-:S02]  /*3a60*/  ULOP3.LUT UR5, UR15, 0xffe, URZ, 0xc0, !UPT ;  /* 0x00000ffe0f057892 */ /* 0x000fc4000f8ec0ff */
[----:B------:R-:W-:Y:S01]  /*3a70*/  USHF.R.U32.HI UR15, URZ, 0x1, UR15 ;  /* 0x00000001ff0f7899 */ /* 0x000fe2000801160f */
[----:B-1----:R-:W-:Y:S01]  /*3a80*/  LOP3.LUT P1, RZ, R6, 0x1, RZ, 0xc0, !PT ;  /* 0x0000000106ff7812 */ /* 0x002fe2000782c0ff */
[----:B------:R-:W-:Y:S02]  /*3a90*/  UIADD3 UR5, UPT, UPT, -UR5, UR12, URZ ;  /* 0x0000000c05057290 */ /* 0x000fe4000fffe1ff */
[----:B------:R-:W-:-:S04]  /*3aa0*/  UIMAD UR15, UR15, 0x70, UR13 ;  /* 0x000000700f0f78a4 */ /* 0x000fc8000f8e020d */
[----:B------:R-:W-:Y:S01]  /*3ab0*/  ULEA UR15, UR5, UR15, 0x14 ;  /* 0x0000000f050f7291 */ /* 0x000fe2000f8ea0ff */
[----:B------:R-:W1:Y:S02]  /*3ac0*/  SYNCS.PHASECHK.TRANS64.TRYWAIT P0, [UR14+0x190], R0 ;  /* 0x00019000ff0075a7 */ /* 0x000e64000800110e */
[----:B-12-4-:R-:W-:Y:S09]  /*3ad0*/  @!P0 BRA `(.L_x_70) ;  /* 0x0000004800d88947 */ /* 0x016ff20003800000 */
.L_x_159:
[----:B------:R-:W-:Y:S01]  /*3ae0*/  IADD3 R10, PT, PT, R10, 0x1, RZ ;  /* 0x000000010a0a7810 */ /* 0x000fe20007ffe0ff */
[----:B------:R-:W-:Y:S06]  /*3af0*/  BRA.U !UP3, `(.L_x_71) ;  /* 0x000000010b987547 */ /* 0x000fec000b800000 */
[----:B------:R-:W-:Y:S01]  /*3b00*/  UPLOP3.LUT UP4, UPT, UPT, UPT, UPT, 0x40, 0x4 ;  /* 0x000000000004789c */ /* 0x000fe20003f8e870 */
[----:B------:R-:W-:Y:S01]  /*3b10*/  UMOV UR18, UR16 ;  /* 0x0000001000127c82 */ /* 0x000fe20008000000 */
[----:B------:R-:W-:Y:S01]  /*3b20*/  UMOV UR17, UR8 ;  /* 0x0000000800117c82 */ /* 0x000fe20008000000 */
[----:B------:R-:W-:-:S08]  /*3b30*/  UMOV UR5, UR11 ;  /* 0x0000000b00057c82 */ /* 0x000fd00008000000 */
.L_x_74:
[----:B------:R-:W-:Y:S02]  /*3b40*/  UIADD3 UR18, UPT, UPT, UR18, 0x1, URZ ;  /* 0x0000000112127890 */ /* 0x000fe4000fffe0ff */
[----:B--2---:R-:W-:Y:S02]  /*3b50*/  ULEA UR7, UR5, UR9, 0x3 ;  /* 0x0000000905077291 */ /* 0x004fe4000f8e18ff */
[----:B------:R-:W-:Y:S01]  /*3b60*/  UISETP.NE.AND UP0, UPT, UR18, URZ, UPT ;  /* 0x000000ff1200728c */ /* 0x000fe2000bf05270 */
[----:B----4-:R-:W-:Y:S10]  /*3b70*/  @P2 BRA `(.L_x_72) ;  /* 0x00000000000c2947 */ /* 0x010ff40003800000 */
[----:B-1----:R-:W-:Y:S04]  /*3b80*/  SHF.L.U32 R3, R8, 0x1f, RZ ;  /* 0x0000001f08037819 */ /* 0x002fe800000006ff */
[----:B------:R-:W1:Y:S02]  /*3b90*/  SYNCS.PHASECHK.TRANS64.TRYWAIT P0, [UR7], R3 ;  /* 0x00000003ff0075a7 */ /* 0x000e640008001107 */
[----:B-1----:R-:W-:Y:S05]  /*3ba0*/  @!P0 BRA `(.L_x_73) ;  /* 0x0000004800bc8947 */ /* 0x002fea0003800000 */
.L_x_72:
[----:B------:R-:W-:Y:S01]  /*3bb0*/  UISETP.NE.AND UP1, UPT, UR17, 0x1, UPT ;  /* 0x000000011100788c */ /* 0x000fe2000bf25270 */
[----:B------:R-:W-:Y:S01]  /*3bc0*/  PLOP3.LUT P2, PT, PT, PT, PT, 0x80, 0x8 ;  /* 0x000000000008781c */ /* 0x000fe20003f4f070 */
[----:B------:R-:W-:Y:S02]  /*3bd0*/  UIADD3 UR11, UPT, UPT, UR5, 0x1, URZ ;  /* 0x00000001050b7890 */ /* 0x000fe4000fffe0ff */
[----:B------:R-:W-:Y:S02]  /*3be0*/  UIMAD UR6, UR5, 0x1c0, UR4 ;  /* 0x000001c0050678a4 */ /* 0x000fe4000f8e0204 */
[----:B------:R-:W-:Y:S01]  /*3bf0*/  UISETP.NE.AND UP2, UPT, UR11, 0x13, UPT ;  /* 0x000000130b00788c */ /* 0x000fe2000bf45270 */
[----:B------:R-:W-:Y:S01]  /*3c00*/  PLOP3.LUT P0, PT, PT, PT, UP1, 0x80, 0x8 ;  /* 0x000000000008781c */ /* 0x000fe20003f0f018 */
[----:B------:R-:W-:Y:S02]  /*3c10*/  UIADD3 UR28, UPT, UPT, UR6, 0x2, URZ ;  /* 0x00000002061c7890 */ /* 0x000fe4000fffe0ff */
[----:B------:R-:W-:Y:S02]  /*3c20*/  USEL UR22, URZ, 0x1, UP2 ;  /* 0x00000001ff167887 */ /* 0x000fe40009000000 */
[----:B------:R-:W-:Y:S02]  /*3c30*/  USEL UR11, UR11, URZ, UP2 ;  /* 0x000000ff0b0b7287 */ /* 0x000fe40009000000 */
[----:B------:R-:W-:Y:S02]  /*3c40*/  UIADD3 UR17, UPT, UPT, UR17, -0x1, URZ ;  /* 0xffffffff11117890 */ /* 0x000fe4000fffe0ff */
[----:B------:R-:W-:Y:S01]  /*3c50*/  @UP1 ULEA UR19, UR11, UR9, 0x3 ;  /* 0x000000090b131291 */ /* 0x000fe2000f8e18ff */
[----:B------:R-:W-:Y:S01]  /*3c60*/  LOP3.LUT R8, R8, UR22, RZ, 0x3c, !PT ;  /* 0x0000001608087c12 */ /* 0x000fe2000f8e3cff */
[----:B------:R-:W-:Y:S01]  /*3c70*/  ULEA UR22, UR5, UR10, 0x8 ;  /* 0x0000000a05167291 */ /* 0x000fe2000f8e40ff */
[----:B------:R-:W-:Y:S02]  /*3c80*/  UMOV UR23, 0x80004020 ;  /* 0x8000402000177882 */ /* 0x000fe40000000000 */
[----:B-1----:R-:W-:Y:S01]  /*3c90*/  @P0 SHF.L.U32 R0, R8, 0x1f, RZ ;  /* 0x0000001f08000819 */ /* 0x002fe200000006ff */
[----:B------:R-:W-:Y:S01]  /*3ca0*/  UIADD3 UR26, UPT, UPT, UR22, 0x2, URZ ;  /* 0x00000002161a7890 */ /* 0x000fe2000fffe0ff */
[----:B------:R-:W-:Y:S02]  /*3cb0*/  UMOV UR29, 0x80004020 ;  /* 0x80004020001d7882 */ /* 0x000fe40000000000 */
[----:B------:R2:W4:Y:S01]  /*3cc0*/  @P0 SYNCS.PHASECHK.TRANS64.TRYWAIT P2, [UR19], R0 ;  /* 0x00000000ff0005a7 */ /* 0x0005220008041113 */
[----:B------:R-:W-:Y:S01]  /*3cd0*/  UIADD3 UR19, UPT, UPT, UR7, 0x98, URZ ;  /* 0x0000009807137890 */ /* 0x000fe2000fffe0ff */
[----:B------:R-:W-:Y:S02]  /*3ce0*/  UMOV UR27, 0x80004020 ;  /* 0x80004020001b7882 */ /* 0x000fe40000000000 */
[----:B------:R-:W-:Y:S01]  /*3cf0*/  UMOV UR7, 0x80004020 ;  /* 0x8000402000077882 */ /* 0x000fe20000000000 */
[----:B------:R-:W-:Y:S01]  /*3d00*/  UMOV UR5, UR11 ;  /* 0x0000000b00057c82 */ /* 0x000fe20008000000 */
[----:B------:R2:W-:Y:S01]  /*3d10*/  UTCQMMA gdesc[UR22], gdesc[UR6], tmem[UR15], tmem[UR24], idesc[UR25], UP4 ;  /* 0x00ff1806160075ea */ /* 0x0005e2000a00030f */
[----:B------:R-:W-:Y:S01]  /*3d20*/  UPLOP3.LUT UP4, UPT, UPT, UPT, UPT, 0x80, 0x8 ;  /* 0x000000000008789c */ /* 0x000fe20003f8f070 */
[----:B------:R2:W-:Y:S02]  /*3d30*/  UTCQMMA gdesc[UR26], gdesc[UR28], tmem[UR15], tmem[UR20], idesc[UR21], UPT ;  /* 0x00ff141c1a0075ea */ /* 0x0005e4000b80030f */
[----:B------:R2:W-:Y:S01]  /*3d40*/  UTCBAR [UR19], URZ ;  /* 0x000000ff130073e9 */ /* 0x0005e200080000ff */
[----:B------:R-:W-:Y:S07]  /*3d50*/  BRA.U UP0, `(.L_x_74) ;  /* 0xfffffffd00787547 */ /* 0x000fee000b83ffff */
.L_x_71:
[----:B------:R-:W-:Y:S01]  /*3d60*/  UIADD3 UR12, UPT, UPT, UR12, 0x1, URZ ;  /* 0x000000010c0c7890 */ /* 0x000fe2000fffe0ff */
[C---:B------:R-:W-:Y:S01]  /*3d70*/  ISETP.NE.AND P0, PT, R10.reuse, 0x2, PT ;  /* 0x000000020a00780c */ /* 0x040fe20003f05270 */
[----:B------:R-:W-:Y:S02]  /*3d80*/  UIADD3 UR14, UPT, UPT, UR14, 0x170, URZ ;  /* 0x000001700e0e7890 */ /* 0x000fe4000fffe0ff */
[----:B------:R-:W-:Y:S01]  /*3d90*/  UISETP.NE.AND UP0, UPT, UR12, 0x4, UPT ;  /* 0x000000040c00788c */ /* 0x000fe2000bf05270 */
[----:B-12---:R-:W-:Y:S02]  /*3da0*/  SEL R0, RZ, 0x1, P0 ;  /* 0x00000001ff007807 */ /* 0x006fe40000000000 */
[----:B------:R-:W-:Y:S01]  /*3db0*/  SEL R10, R10, RZ, P0 ;  /* 0x000000ff0a0a7207 */ /* 0x000fe20000000000 */
[----:B------:R-:W-:Y:S01]  /*3dc0*/  USEL UR5, URZ, 0x1, UP0 ;  /* 0x00000001ff057887 */ /* 0x000fe20008000000 */
[----:B------:R-:W-:Y:S01]  /*3dd0*/  LOP3.LUT R9, R9, R0, RZ, 0x3c, !PT ;  /* 0x0000000009097212 */ /* 0x000fe200078e3cff */
[----:B------:R-:W-:Y:S01]  /*3de0*/  USEL UR12, UR12, URZ, UP0 ;  /* 0x000000ff0c0c7287 */ /* 0x000fe20008000000 */
[----:B------:R1:W-:Y:S03]  /*3df0*/  UTCBAR [UR14], URZ ;  /* 0x000000ff0e0073e9 */ /* 0x0003e600080000ff */
[----:B------:R-:W-:Y:S01]  /*3e00*/  LOP3.LUT R11, R11, UR5, RZ, 0x3c, !PT ;  /* 0x000000050b0b7c12 */ /* 0x000fe2000f8e3cff */
[----:B------:R-:W-:Y:S07]  /*3e10*/  @P1 BRA `(.L_x_75) ;  /* 0xfffffff800b41947 */ /* 0x000fee000383ffff */
[----:B------:R-:W2:Y:S01]  /*3e20*/  S2UR UR4, SR_CgaCtaId ;  /* 0x00000000000479c3 */ /* 0x000ea20000008800 */
[----:B------:R-:W-:Y:S01]  /*3e30*/  ELECT P0, URZ, PT ;  /* 0x0000000000ff782f */ /* 0x000fe20003800000 */
[----:B------:R-:W-:Y:S01]  /*3e40*/  IMAD.MOV.U32 R0, RZ, RZ, 0x1 ;  /* 0x00000001ff007424 */ /* 0x000fe200078e00ff */
[----:B------:R-:W-:Y:S01]  /*3e50*/  UIADD3 UR9, UPT, UPT, UR9, 0x190, URZ ;  /* 0x0000019009097890 */ /* 0x000fe2000fffe0ff */
[----:B------:R-:W-:Y:S01]  /*3e60*/  SHF.L.U32 R3, R11, 0x1f, RZ ;  /* 0x0000001f0b037819 */ /* 0x000fe200000006ff */
[----:B------:R-:W-:-:S03]  /*3e70*/  UMOV UR5, 0x40 ;  /* 0x0000004000057882 */ /* 0x000fc60000000000 */
[----:B------:R-:W-:Y:S01]  /*3e80*/  UVIRTCOUNT.DEALLOC.SMPOOL 0x80 ;  /* 0x000000800000784c */ /* 0x000fe20000000000 */
[----:B--2---:R-:W-:Y:S02]  /*3e90*/  ULEA UR4, UR4, UR5, 0x18 ;  /* 0x0000000504047291 */ /* 0x004fe4000f8ec0ff */
[----:B------:R-:W-:-:S07]  /*3ea0*/  ULEA UR5, UR12, UR9, 0x3 ;  /* 0x000000090c057291 */ /* 0x000fce000f8e18ff */
[----:B------:R2:W-:Y:S02]  /*3eb0*/  @P0 STS.U8 [UR4+0x1c], R0 ;  /* 0x00001c00ff000988 */ /* 0x0005e40008000004 */
[----:B------:R-:W3:Y:S02]  /*3ec0*/  SYNCS.PHASECHK.TRANS64.TRYWAIT P0, [UR5], R3 ;  /* 0x00000003ff0075a7 */ /* 0x000ee40008001105 */
[----:B--23--:R-:W-:Y:S05]  /*3ed0*/  @!P0 BRA `(.L_x_76) ;  /* 0x0000004800088947 */ /* 0x00cfea0003800000 */
.L_x_162:
[----:B------:R-:W-:-:S04]  /*3ee0*/  UIADD3 UR6, UPT, UPT, UR12, 0x1, URZ ;  /* 0x000000010c067890 */ /* 0x000fc8000fffe0ff */
[----:B------:R-:W-:-:S04]  /*3ef0*/  UISETP.NE.AND UP0, UPT, UR6, 0x4, UPT ;  /* 0x000000040600788c */ /* 0x000fc8000bf05270 */
[----:B------:R-:W-:Y:S02]  /*3f00*/  USEL UR7, URZ, 0x1, UP0 ;  /* 0x00000001ff077887 */ /* 0x000fe40008000000 */
[----:B------:R-:W-:-:S04]  /*3f10*/  USEL UR6, UR6, URZ, UP0 ;  /* 0x000000ff06067287 */ /* 0x000fc80008000000 */
[----:B------:R-:W-:Y:S01]  /*3f20*/  ULEA UR5, UR6, UR9, 0x3 ;  /* 0x0000000906057291 */ /* 0x000fe2000f8e18ff */
[----:B------:R-:W-:-:S04]  /*3f30*/  LOP3.LUT R2, R11, UR7, RZ, 0x3c, !PT ;  /* 0x000000070b027c12 */ /* 0x000fc8000f8e3cff */
[----:B--2---:R-:W-:-:S04]  /*3f40*/  SHF.L.U32 R3, R2, 0x1f, RZ ;  /* 0x0000001f02037819 */ /* 0x004fc800000006ff */
[----:B------:R-:W2:Y:S02]  /*3f50*/  SYNCS.PHASECHK.TRANS64.TRYWAIT P0, [UR5], R3 ;  /* 0x00000003ff0075a7 */ /* 0x000ea40008001105 */
[----:B--2---:R-:W-:Y:S05]  /*3f60*/  @!P0 BRA `(.L_x_77) ;  /* 0x0000004400fc8947 */ /* 0x004fea0003800000 */
.L_x_164:
        /* <DEDUP_REMOVED lines=9> */
.L_x_166:
[----:B------:R-:W-:-:S04]  /*4000*/  UIADD3 UR6, UPT, UPT, UR6, 0x1, URZ ;  /* 0x0000000106067890 */ /* 0x000fc8000fffe0ff */
[----:B------:R-:W-:-:S04]  /*4010*/  UISETP.NE.AND UP0, UPT, UR6, 0x4, UPT ;  /* 0x000000040600788c */ /* 0x000fc8000bf05270 */
[----:B------:R-:W-:Y:S02]  /*4020*/  USEL UR5, URZ, 0x1, UP0 ;  /* 0x00000001ff057887 */ /* 0x000fe40008000000 */
[----:B------:R-:W-:-:S04]  /*4030*/  USEL UR6, UR6, URZ, UP0 ;  /* 0x000000ff06067287 */ /* 0x000fc80008000000 */
[----:B------:R-:W-:Y:S01]  /*4040*/  ULEA UR6, UR6, UR9, 0x3 ;  /* 0x0000000906067291 */ /* 0x000fe2000f8e18ff */
[----:B--2---:R-:W-:-:S04]  /*4050*/  LOP3.LUT R3, R2, UR5, RZ, 0x3c, !PT ;  /* 0x0000000502037c12 */ /* 0x004fc8000f8e3cff */
[----:B------:R-:W-:-:S04]  /*4060*/  SHF.L.U32 R3, R3, 0x1f, RZ ;  /* 0x0000001f03037819 */ /* 0x000fc800000006ff */
[----:B------:R-:W2:Y:S02]  /*4070*/  SYNCS.PHASECHK.TRANS64.TRYWAIT P0, [UR6], R3 ;  /* 0x00000003ff0075a7 */ /* 0x000ea40008001106 */
[----:B--2---:R-:W-:Y:S05]  /*4080*/  @!P0 BRA `(.L_x_79) ;  /* 0x0000004400e48947 */ /* 0x004fea0003800000 */
.L_x_168:
[----:B------:R-:W-:Y:S01]  /*4090*/  NOP ;  /* 0x0000000000007918 */ /* 0x000fe20000000000 */
[----:B--2---:R-:W2:Y:S01]  /*40a0*/  LDS R0, [UR4+0x14] ;  /* 0x00001404ff007984 */ /* 0x004ea20008000800 */
[----:B------:R-:W-:Y:S01]  /*40b0*/  ULOP3.LUT UR6, UR13, 0xffff, URZ, 0xc0, !UPT ;  /* 0x0000ffff0d067892 */ /* 0x000fe2000f8ec0ff */
[----:B------:R-:W-:Y:S01]  /*40c0*/  UMOV UR8, 0xffff ;  /* 0x0000ffff00087882 */ /* 0x000fe20000000000 */
[----:B------:R-:W-:Y:S02]  /*40d0*/  UMOV UR5, 0x1 ;  /* 0x0000000100057882 */ /* 0x000fe40000000000 */
[----:B------:R-:W-:-:S04]  /*40e0*/  USHF.R.U32.HI UR6, URZ, 0x5, UR6 ;  /* 0x00000005ff067899 */ /* 0x000fc80008011606 */
[----:B------:R-:W-:Y:S02]  /*40f0*/  USHF.L.U32 UR8, UR8, UR6, URZ ;  /* 0x0000000608087299 */ /* 0x000fe400080006ff */
[----:B------:R-:W-:-:S04]  /*4100*/  USHF.L.U32 UR5, UR5, UR6, URZ ;  /* 0x0000000605057299 */ /* 0x000fc800080006ff */
[----:B--2---:R-:W-:-:S04]  /*4110*/  LOP3.LUT R0, R0, UR8, RZ, 0xc0, !PT ;  /* 0x0000000800007c12 */ /* 0x004fc8000f8ec0ff */
[----:B------:R-:W-:-:S13]  /*4120*/  ISETP.NE.AND P0, PT, R0, UR8, PT ;  /* 0x0000000800007c0c */ /* 0x000fda000bf05270 */
[----:B------:R-:W-:Y:S05]  /*4130*/  @P0 BRA `(.L_x_80) ;  /* 0x0000000000580947 */ /* 0x000fea0003800000 */
[----:B------:R-:W2:Y:S02]  /*4140*/  LDS R0, [UR4+0x18] ;  /* 0x00001804ff007984 */ /* 0x000ea40008000800 */
[----:B--2---:R-:W-:-:S04]  /*4150*/  LOP3.LUT R0, R0, UR5, RZ, 0xc0, !PT ;  /* 0x0000000500007c12 */ /* 0x004fc8000f8ec0ff */
[----:B------:R-:W-:-:S13]  /*4160*/  ISETP.NE.AND P0, PT, R0, UR5, PT ;  /* 0x0000000500007c0c */ /* 0x000fda000bf05270 */
[----:B------:R-:W-:Y:S05]  /*4170*/  @P0 BRA `(.L_x_81) ;  /* 0x00000000003c0947 */ /* 0x000fea0003800000 */
[----:B------:R-:W2:Y:S01]  /*4180*/  S2R R2, SR_LANEID ;  /* 0x0000000000027919 */ /* 0x000ea20000000000 */
[----:B------:R-:W-:Y:S01]  /*4190*/  ULOP3.LUT UR8, URZ, UR8, URZ, 0x33, !UPT ;  /* 0x00000008ff087292 */ /* 0x000fe2000f8e33ff */
[----:B------:R-:W-:Y:S01]  /*41a0*/  LOP3.LUT R4, RZ, UR5, RZ, 0x33, !PT ;  /* 0x00000005ff047c12 */ /* 0x000fe2000f8e33ff */
[----:B------:R-:W-:Y:S02]  /*41b0*/  VOTEU.ANY UR7, UPT, PT ;  /* 0x0000000000077886 */ /* 0x000fe400038e0100 */
[----:B------:R-:W-:Y:S01]  /*41c0*/  UFLO.U32 UR7, UR7 ;  /* 0x00000007000772bd */ /* 0x000fe200080e0000 */
[----:B------:R-:W3:Y:S01]  /*41d0*/  REDUX UR5, R4 ;  /* 0x00000000040573c4 */ /* 0x000ee20000000000 */
[----:B------:R-:W-:-:S06]  /*41e0*/  IMAD.U32 R0, RZ, RZ, UR8 ;  /* 0x00000008ff007e24 */ /* 0x000fcc000f8e00ff */
[----:B------:R1:W-:Y:S01]  /*41f0*/  UTCATOMSWS.AND URZ, UR8 ;  /* 0x0000000800ff79e3 */ /* 0x0003e20008000000 */
[----:B------:R-:W4:Y:S01]  /*4200*/  REDUX UR6, R0 ;  /* 0x00000000000673c4 */ /* 0x000f220000000000 */
[----:B--2---:R-:W-:Y:S01]  /*4210*/  ISETP.EQ.U32.AND P0, PT, R2, UR7, PT ;  /* 0x0000000702007c0c */ /* 0x004fe2000bf02070 */
[----:B---3--:R-:W-:Y:S01]  /*4220*/  IMAD.U32 R2, RZ, RZ, UR5 ;  /* 0x00000005ff027e24 */ /* 0x008fe2000f8e00ff */
[----:B----4-:R-:W-:-:S11]  /*4230*/  MOV R3, UR6 ;  /* 0x0000000600037c02 */ /* 0x010fd60008000f00 */
[----:B------:R1:W-:Y:S04]  /*4240*/  @P0 ATOMS.AND RZ, [UR4+0x14], R3 ;  /* 0x00001403ffff098c */ /* 0x0003e8000a800004 */
[----:B------:R1:W-:Y:S01]  /*4250*/  @P0 ATOMS.AND RZ, [UR4+0x18], R2 ;  /* 0x00001802ffff098c */ /* 0x0003e2000a800004 */
[----:B------:R-:W-:Y:S05]  /*4260*/  BRA `(.L_x_82) ;  /* 0x0000000000147947 */ /* 0x000fea0003800000 */
.L_x_81:
[----:B------:R-:W-:Y:S02]  /*4270*/  MOV R2, 0x4290 ;  /* 0x0000429000027802 */ /* 0x000fe40000000f00 */
[----:B-1--45:R-:W-:Y:S05]  /*4280*/  CALL.REL.NOINC `($__internal_0_$__cuda_sm10x_tcgen05_guardrail_trap_col_being_dealloced_not_returned_by_alloc) ;  /* 0x0000004800047944 */ /* 0x032fea0003c00000 */
[----:B------:R-:W-:Y:S05]  /*4290*/  BRA `(.L_x_82) ;  /* 0x0000000000087947 */ /* 0x000fea0003800000 */
.L_x_80:
[----:B------:R-:W-:Y:S02]  /*42a0*/  MOV R2, 0x42c0 ;  /* 0x000042c000027802 */ /* 0x000fe40000000f00 */
[----:B-1--45:R-:W-:Y:S05]  /*42b0*/  CALL.REL.NOINC `($__internal_2_$__cuda_sm10x_tcgen05_guardrail_trap_unallocated_columns_being_dealloced) ;  /* 0x0000004800107944 */ /* 0x032fea0003c00000 */
.L_x_82:
[----:B------:R-:W-:Y:S01]  /*42c0*/  NOP ;  /* 0x0000000000007918 */ /* 0x000fe20000000000 */
[----:B-1----:R-:W-:Y:S05]  /*42d0*/  EXIT ;  /* 0x000000000000794d */ /* 0x002fea0003800000 */
.L_x_64:
[----:B------:R-:W-:-:S09]  /*42e0*/  UISETP.NE.OR UP2, UPT, UR8, 0x3, !UP2 ;  /* 0x000000030800788c */ /* 0x000fd2000d745670 */
[----:B------:R-:W-:Y:S05]  /*42f0*/  BRA.U UP2, `(.L_x_83) ;  /* 0x0000000d02647547 */ /* 0x000fea000b800000 */
[----:B------:R-:W1:Y:S01]  /*4300*/  LDC R0, c[0x0][0xb30] ;  /* 0x0002cc00ff007b82 */ /* 0x000e620000000800 */
[----:B------:R-:W2:Y:S01]  /*4310*/  LDCU.64 UR8, c[0x0][0x888] ;  /* 0x00011100ff0877ac */ /* 0x000ea20008000a00 */
[----:B------:R-:W-:Y:S02]  /*4320*/  HFMA2 R29, -RZ, RZ, 0, 0 ;  /* 0x00000000ff1d7431 */ /* 0x000fe400000001ff */
[----:B------:R-:W-:Y:S01]  /*4330*/  IMAD.MOV.U32 R31, RZ, RZ, 0x1 ;  /* 0x00000001ff1f7424 */ /* 0x000fe200078e00ff */
[----:B------:R-:W-:Y:S01]  /*4340*/  MOV R21, 0x1c00 ;  /* 0x00001c0000157802 */ /* 0x000fe20000000f00 */
[----:B------:R-:W4:Y:S01]  /*4350*/  LDCU.64 UR4, c[0x0][0x890] ;  /* 0x00011200ff0477ac */ /* 0x000f220008000a00 */
[----:B------:R-:W-:Y:S01]  /*4360*/  IMAD.MOV.U32 R30, RZ, RZ, RZ ;  /* 0x000000ffff1e7224 */ /* 0x000fe200078e00ff */
[----:B------:R-:W3:Y:S01]  /*4370*/  LDC R19, c[0x0][0x370] ;  /* 0x0000dc00ff137b82 */ /* 0x000ee20000000800 */
[----:B------:R-:W-:Y:S01]  /*4380*/  UMOV UR7, 0x400 ;  /* 0x0000040000077882 */ /* 0x000fe20000000000 */
[----:B------:R-:W-:-:S02]  /*4390*/  UPLOP3.LUT UP1, UPT, UPT, UPT, UPT, 0x40, 0x4 ;  /* 0x000000000004789c */ /* 0x000fc40003f2e870 */
[----:B------:R-:W-:-:S04]  /*43a0*/  ULEA UR7, UR37, UR7, 0x18 ;  /* 0x0000000725077291 */ /* 0x000fc8000f8ec0ff */
[----:B------:R-:W3:Y:S01]  /*43b0*/  LDC R2, c[0x0][0xb0c] ;  /* 0x0002c300ff027b82 */ /* 0x000ee20000000800 */
[----:B--2---:R-:W-:Y:S02]  /*43c0*/  UISETP.NE.U32.AND UP5, UPT, UR8, URZ, UPT ;  /* 0x000000ff0800728c */ /* 0x004fe4000bfa5070 */
[----:B------:R-:W-:Y:S02]  /*43d0*/  UIADD3 UR8, UPT, UPT, UR7, 0x130, URZ ;  /* 0x0000013007087890 */ /* 0x000fe4000fffe0ff */
[----:B----4-:R-:W-:-:S03]  /*43e0*/  UISETP.NE.U32.AND UP6, UPT, UR4, URZ, UPT ;  /* 0x000000ff0400728c */ /* 0x010fc6000bfc5070 */
[----:B------:R-:W2:Y:S01]  /*43f0*/  LDC R18, c[0x0][0xb20] ;  /* 0x0002c800ff127b82 */ /* 0x000ea20000000800 */
[----:B-1----:R-:W-:Y:S01]  /*4400*/  ISETP.NE.AND P1, PT, R0, 0x1, PT ;  /* 0x000000010000780c */ /* 0x002fe20003f25270 */
[----:B------:R-:W-:Y:S02]  /*4410*/  UISETP.NE.AND.EX UP5, UPT, UR9, URZ, UPT, UP5 ;  /* 0x000000ff0900728c */ /* 0x000fe4000bfa5350 */
[----:B------:R-:W-:Y:S02]  /*4420*/  UPRMT UR37, UR37, 0x654, UR8 ;  /* 0x0000065425257896 */ /* 0x000fe40008000008 */
[----:B------:R-:W-:Y:S02]  /*4430*/  UISETP.NE.AND.EX UP6, UPT, UR5, URZ, UPT, UP6 ;  /* 0x000000ff0500728c */ /* 0x000fe4000bfc5360 */
[----:B------:R-:W1:Y:S08]  /*4440*/  LDC.64 R32, c[0x0][0x348] ;  /* 0x0000d200ff207b82 */ /* 0x000e700000000a00 */
[----:B------:R-:W4:Y:S08]  /*4450*/  LDC.64 R16, c[0x0][0xb10] ;  /* 0x0002c400ff107b82 */ /* 0x000f300000000a00 */
[----:B------:R-:W1:Y:S08]  /*4460*/  LDC.64 R6, c[0x0][0xb18] ;  /* 0x0002c600ff067b82 */ /* 0x000e700000000a00 */
[----:B------:R-:W1:Y:S08]  /*4470*/  LDC.64 R4, c[0x0][0xb28] ;  /* 0x0002ca00ff047b82 */ /* 0x000e700000000a00 */
[----:B--23--:R-:W1:Y:S02]  /*4480*/  LDC R20, c[0x0][0x374] ;  /* 0x0000dd00ff147b82 */ /* 0x00ce640000000800 */
.L_x_91:
[C---:B------:R-:W-:Y:S02]  /*4490*/  LEA R0, R30.reuse, UR7, 0x3 ;  /* 0x000000071e007c11 */ /* 0x040fe4000f8e18ff */
[----:B------:R-:W-:Y:S02]  /*44a0*/  SHF.L.U32 R3, R29, 0x1f, RZ ;  /* 0x0000001f1d037819 */ /* 0x000fe400000006ff */
[----:B------:R-:W-:Y:S02]  /*44b0*/  LEA R24, R30, UR7, 0x4 ;  /* 0x000000071e187c11 */ /* 0x000fe4000f8e20ff */
[----:B------:R-:W2:Y:S02]  /*44c0*/  SYNCS.PHASECHK.TRANS64.TRYWAIT P0, [R0+URZ+0x150], R3 ;  /* 0x00015003000075a7 */ /* 0x000ea400080011ff */
[----:B--23--:R-:W-:Y:S05]  /*44d0*/  @!P0 BRA `(.L_x_84) ;  /* 0x0000004000e88947 */ /* 0x00cfea0003800000 */
.L_x_169:
[----:B------:R-:W-:Y:S01]  /*44e0*/  ISETP.GE.AND P0, PT, R22, 0x1, PT ;  /* 0x000000011600780c */ /* 0x000fe20003f06270 */
[----:B------:R-:W3:Y:S01]  /*44f0*/  LDS.128 R24, [R24+0x1e0] ;  /* 0x0001e00018187984 */ /* 0x000ee20000000c00 */
[----:B------:R-:W-:Y:S01]  /*4500*/  ISETP.NE.U32.AND P4, PT, RZ, UR4, PT ;  /* 0x00000004ff007c0c */ /* 0x000fe2000bf85070 */
[----:B--2---:R-:W-:Y:S01]  /*4510*/  VIADD R0, R0, 0x160 ;  /* 0x0000016000007836 */ /* 0x004fe20000000000 */
[----:B------:R-:W-:Y:S02]  /*4520*/  SHF.L.U32 R23, R31, 0x1f, RZ ;  /* 0x0000001f1f177819 */ /* 0x000fe400000006ff */
[----:B------:R-:W-:Y:S02]  /*4530*/  ISETP.NE.AND.EX P4, PT, RZ, UR5, PT, P4 ;  /* 0x00000005ff007c0c */ /* 0x000fe4000bf85340 */
[----:B------:R-:W-:Y:S01]  /*4540*/  PRMT R0, RZ, 0x654, R0 ;  /* 0x00000654ff007816 */ /* 0x000fe20000000000 */
[----:B------:R-:W-:Y:S01]  /*4550*/  @!PT LDS RZ, [RZ] ;  /* 0x00000000fffff984 */ /* 0x000fe20000000800 */
[----:B------:R-:W-:Y:S01]  /*4560*/  @!PT LDS RZ, [RZ] ;  /* 0x00000000fffff984 */ /* 0x000fe20000000800 */
[----:B------:R-:W-:Y:S01]  /*4570*/  @!PT LDS RZ, [RZ] ;  /* 0x00000000fffff984 */ /* 0x000fe20000000800 */
[----:B------:R-:W-:Y:S01]  /*4580*/  @!PT LDS RZ, [RZ] ;  /* 0x00000000fffff984 */ /* 0x000fe20000000800 */
[----:B------:R2:W-:Y:S06]  /*4590*/  MEMBAR.ALL.CTA ;  /* 0x0000000000007992 */ /* 0x0005ec0000008000 */
[----:B--2---:R-:W2:Y:S02]  /*45a0*/  FENCE.VIEW.ASYNC.S ;  /* 0x00000000000073c6 */ /* 0x004ea40000000000 */
[----:B--2---:R2:W-:Y:S01]  /*45b0*/  SYNCS.ARRIVE.TRANS64.RED.A1T0 RZ, [R0+URZ], RZ ;  /* 0x000000ff00ff79a7 */ /* 0x0045e200081004ff */
[----:B---3--:R-:W-:Y:S11]  /*45c0*/  LOP3.LUT P3, RZ, R26, 0x1, RZ, 0xc0, !PT ;  /* 0x000000011aff7812 */ /* 0x008ff6000786c0ff */
[----:B------:R-:W-:Y:S02]  /*45d0*/  @!UPT UIADD3 URZ, UPT, UPT, URZ, URZ, URZ ;  /* 0x000000fffffff290 */ /* 0x000fe4000fffe0ff */
[----:B------:R-:W-:Y:S02]  /*45e0*/  @P3 MOV R13, R24 ;  /* 0x00000018000d3202 */ /* 0x000fe40000000f00 */
[----:B------:R-:W-:Y:S01]  /*45f0*/  @P3 LOP3.LUT R8, R25, 0xffff, RZ, 0xc0, !PT ;  /* 0x0000ffff19083812 */ /* 0x000fe200078ec0ff */
[----:B--2---:R-:W-:Y:S06]  /*4600*/  @!P0 BRA `(.L_x_85) ;  /* 0x0000000000a48947 */ /* 0x004fec0003800000 */
[----:B-1----:R-:W-:Y:S01]  /*4610*/  IMAD.HI.U32 R35, R20, R7, RZ ;  /* 0x0000000714237227 */ /* 0x002fe200078e00ff */
[----:B------:R-:W-:Y:S02]  /*4620*/  ISETP.NE.AND P0, PT, R6, 0x1, PT ;  /* 0x000000010600780c */ /* 0x000fe40003f05270 */
[----:B------:R-:W-:Y:S01]  /*4630*/  ISETP.NE.AND P2, PT, R22, 0x1, PT ;  /* 0x000000011600780c */ /* 0x000fe20003f45270 */
[----:B----4-:R-:W-:Y:S01]  /*4640*/  IMAD.HI.U32 R34, R19, R16, RZ ;  /* 0x0000001013227227 */ /* 0x010fe200078e00ff */
[----:B------:R-:W-:Y:S02]  /*4650*/  SHF.R.U32.HI R35, RZ, R18, R35 ;  /* 0x00000012ff237219 */ /* 0x000fe40000011623 */
[----:B------:R-:W-:Y:S01]  /*4660*/  ISETP.NE.AND P5, PT, R2, 0x1, PT ;  /* 0x000000010200780c */ /* 0x000fe20003fa5270 */
[----:B------:R-:W-:Y:S01]  /*4670*/  IMAD.HI.U32 R36, R13, R16, RZ ;  /* 0x000000100d247227 */ /* 0x000fe200078e00ff */
[----:B------:R-:W-:Y:S02]  /*4680*/  SHF.R.U32.HI R34, RZ, R17, R34 ;  /* 0x00000011ff227219 */ /* 0x000fe40000011622 */
[----:B------:R-:W-:Y:S01]  /*4690*/  SEL R3, R20, R35, !P0 ;  /* 0x0000002314037207 */ /* 0x000fe20004000000 */
[C---:B------:R-:W-:Y:S01]  /*46a0*/  IMAD.HI.U32 R35, R8.reuse, R7, RZ ;  /* 0x0000000708237227 */ /* 0x040fe200078e00ff */
[----:B------:R-:W-:Y:S02]  /*46b0*/  SEL R11, R19, R34, !P5 ;  /* 0x00000022130b7207 */ /* 0x000fe40006800000 */
[----:B------:R-:W-:Y:S01]  /*46c0*/  SHF.R.U32.HI R36, RZ, R17, R36 ;  /* 0x00000011ff247219 */ /* 0x000fe20000011624 */
[----:B------:R-:W-:Y:S01]  /*46d0*/  IMAD.HI.U32 R38, R3, R4, RZ ;  /* 0x0000000403267227 */ /* 0x000fe200078e00ff */
[----:B------:R-:W-:Y:S03]  /*46e0*/  SHF.R.U32.HI R35, RZ, R18, R35 ;  /* 0x00000012ff237219 */ /* 0x000fe60000011623 */
[----:B------:R-:W-:Y:S01]  /*46f0*/  IMAD.HI.U32 R34, R11, R4, RZ ;  /* 0x000000040b227227 */ /* 0x000fe200078e00ff */
[----:B------:R-:W-:Y:S02]  /*4700*/  @P2 SHF.R.U32.HI R3, RZ, R5, R38 ;  /* 0x00000005ff032219 */ /* 0x000fe40000011626 */
[----:B------:R-:W-:Y:S02]  /*4710*/  SEL R9, R8, R35, !P0 ;  /* 0x0000002308097207 */ /* 0x000fe40004000000 */
[----:B------:R-:W-:Y:S01]  /*4720*/  @P2 SHF.R.U32.HI R11, RZ, R5, R34 ;  /* 0x00000005ff0b2219 */ /* 0x000fe20000011622 */
[C---:B------:R-:W-:Y:S01]  /*4730*/  IMAD R10, R22.reuse, R3, RZ ;  /* 0x00000003160a7224 */ /* 0x040fe200078e02ff */
[----:B------:R-:W-:Y:S01]  /*4740*/  SEL R3, R13, R36, !P5 ;  /* 0x000000240d037207 */ /* 0x000fe20006800000 */
[C---:B------:R-:W-:Y:S03]  /*4750*/  IMAD.HI.U32 R14, R9.reuse, R4, RZ ;  /* 0x00000004090e7227 */ /* 0x040fe600078e00ff */
[----:B------:R-:W-:Y:S01]  /*4760*/  ISETP.GE.AND P0, PT, R9, R10, PT ;  /* 0x0000000a0900720c */ /* 0x000fe20003f06270 */
[C---:B------:R-:W-:Y:S01]  /*4770*/  IMAD R12, R22.reuse, R11, RZ ;  /* 0x0000000b160c7224 */ /* 0x040fe200078e02ff */
[-C--:B------:R-:W-:Y:S04]  /*4780*/  SHF.R.U32.HI R14, RZ, R5.reuse, R14 ;  /* 0x00000005ff0e7219 */ /* 0x080fe8000001160e */
[----:B------:R-:W-:Y:S02]  /*4790*/  ISETP.GE.OR P0, PT, R3, R12, P0 ;  /* 0x0000000c0300720c */ /* 0x000fe40000706670 */
[----:B------:R-:W-:Y:S05]  /*47a0*/  SEL R15, R9, R14, !P2 ;  /* 0x0000000e090f7207 */ /* 0x000fea0005000000 */
[----:B------:R-:W-:Y:S04]  /*47b0*/  IMAD.MOV R14, RZ, RZ, -R15 ;  /* 0x000000ffff0e7224 */ /* 0x000fe800078e0a0f */
[----:B------:R-:W-:Y:S02]  /*47c0*/  IMAD R14, R22, R14, R9 ;  /* 0x0000000e160e7224 */ /* 0x000fe400078e0209 */
[C---:B------:R-:W-:Y:S05]  /*47d0*/  @!P0 IMAD.HI.U32 R10, R3.reuse, R4, RZ ;  /* 0x00000004030a8227 */ /* 0x040fea00078e00ff */
[----:B------:R-:W-:Y:S04]  /*47e0*/  @!P0 SHF.R.U32.HI R10, RZ, R5, R10 ;  /* 0x00000005ff0a8219 */ /* 0x000fe8000001160a */
[----:B------:R-:W-:Y:S01]  /*47f0*/  @!P0 SEL R0, R3, R10, !P2 ;  /* 0x0000000a03008207 */ /* 0x000fe20005000000 */
[----:B------:R-:W-:Y:S03]  /*4800*/  IMAD.MOV R10, RZ, RZ, -R3 ;  /* 0x000000ffff0a7224 */ /* 0x000fe600078e0a03 */
[----:B------:R-:W-:Y:S01]  /*4810*/  @!P0 IADD3 R15, PT, PT, R15, -R0, RZ ;  /* 0x800000000f0f8210 */ /* 0x000fe20007ffe0ff */
[----:B------:R-:W-:Y:S01]  /*4820*/  @!P0 IMAD R0, R11, R14, R0 ;  /* 0x0000000e0b008224 */ /* 0x000fe200078e0200 */
[----:B------:R-:W-:Y:S01]  /*4830*/  IADD3 R11, PT, PT, -R9, RZ, RZ ;  /* 0x000000ff090b7210 */ /* 0x000fe20007ffe1ff */
[----:B------:R-:W-:Y:S02]  /*4840*/  IMAD R13, R2, R10, R13 ;  /* 0x0000000a020d7224 */ /* 0x000fe400078e020d */
[----:B------:R-:W-:Y:S02]  /*4850*/  @!P0 IMAD R9, R15, R22, R3 ;  /* 0x000000160f098224 */ /* 0x000fe400078e0203 */
[----:B------:R-:W-:Y:S02]  /*4860*/  @!P0 IMAD.MOV.U32 R3, RZ, RZ, R0 ;  /* 0x000000ffff038224 */ /* 0x000fe400078e0000 */
[----:B------:R-:W-:Y:S02]  /*4870*/  IMAD R8, R6, R11, R8 ;  /* 0x0000000b06087224 */ /* 0x000fe400078e0208 */
[----:B------:R-:W-:Y:S02]  /*4880*/  IMAD R13, R3, R2, R13 ;  /* 0x00000002030d7224 */ /* 0x000fe400078e020d */
[----:B------:R-:W-:Y:S02]  /*4890*/  IMAD R8, R9, R6, R8 ;  /* 0x0000000609087224 */ /* 0x000fe400078e0208 */
.L_x_85:
[----:B------:R-:W-:Y:S05]  /*48a0*/  BRA.U UP1, `(.L_x_86) ;  /* 0x0000000101107547 */ /* 0x000fea000b800000 */
[----:B------:R-:W-:Y:S04]  /*48b0*/  MOV R0, UR6 ;  /* 0x0000000600007c02 */ /* 0x000fe80008000f00 */
[----:B------:R-:W-:Y:S04]  /*48c0*/  SHF.L.U32 R3, R0, 0x1f, RZ ;  /* 0x0000001f00037819 */ /* 0x000fe800000006ff */
[----:B------:R-:W2:Y:S02]  /*48d0*/  SYNCS.PHASECHK.TRANS64.TRYWAIT P0, [UR7+0x148], R3 ;  /* 0x00014803ff0075a7 */ /* 0x000ea40008001107 */
[----:B--2---:R-:W-:Y:S05]  /*48e0*/  @!P0 BRA `(.L_x_87) ;  /* 0x0000003c00f88947 */ /* 0x004fea0003800000 */
.L_x_86:
[----:B------:R-:W-:Y:S05]  /*48f0*/  BRA.U !UP6, `(.L_x_88) ;  /* 0x000000010e347547 */ /* 0x000fea000b800000 */
[----:B------:R-:W-:Y:S01]  /*4900*/  UPLOP3.LUT UP0, UPT, UPT, UPT, UP5, 0x80, 0x8 ;  /* 0x000000000008789c */ /* 0x000fe20003f0f050 */
[----:B------:R-:W-:Y:S05]  /*4910*/  HFMA2 R134, -RZ, RZ, 0, 5.9604644775390625e-08 ;  /* 0x00000001ff867431 */ /* 0x000fea00000001ff */
[----:B------:R-:W-:Y:S05]  /*4920*/  PLOP3.LUT P0, PT, PT, PT, UP0, 0x80, 0x8 ;  /* 0x000000000008781c */ /* 0x000fea0003f0f008 */
[----:B------:R-:W3:Y:S01]  /*4930*/  @UP0 LDCU.64 UR10, c[0x0][0x888] ;  /* 0x00011100ff0a07ac */ /* 0x000ee20008000a00 */
[----:B------:R-:W-:Y:S04]  /*4940*/  @UP0 UIMAD UR8, UR36, UR4, URZ ;  /* 0x00000004240802a4 */ /* 0x000fe8000f8e02ff */
[----:B---3--:R-:W-:Y:S06]  /*4950*/  @UP0 UIMAD.WIDE UR10, UR8, 0x4, UR10 ;  /* 0x00000004080a08a5 */ /* 0x008fec000f8e020a */
[----:B------:R-:W-:Y:S02]  /*4960*/  IMAD.U32 R10, RZ, RZ, UR10 ;  /* 0x0000000aff0a7e24 */ /* 0x000fe4000f8e00ff */
[----:B------:R-:W-:Y:S05]  /*4970*/  IMAD.U32 R11, RZ, RZ, UR11 ;  /* 0x0000000bff0b7e24 */ /* 0x000fea000f8e00ff */
[----:B--2---:R-:W2:Y:S02]  /*4980*/  @P0 LDG.E R0, desc[UR46][R10.64] ;  /* 0x0000002e0a000981 */ /* 0x004ea4000c1e1900 */
[----:B--2---:R-:W-:Y:S01]  /*4990*/  @P0 R2UR UR39, R0 ;  /* 0x00000000002702ca */ /* 0x004fe200000e0000 */
[----:B------:R-:W-:Y:S05]  /*49a0*/  IMAD.MOV.U32 R0, RZ, RZ, 0x1 ;  /* 0x00000001ff007424 */ /* 0x000fea00078e00ff */
[----:B------:R-:W-:Y:S08]  /*49b0*/  @!P0 PRMT R134, R0, 0x7610, R134 ;  /* 0x0000761000868816 */ /* 0x000ff00000000086 */
[----:B------:R-:W3:Y:S02]  /*49c0*/  @!UP0 LDCU UR39, c[0x0][0x880] ;  /* 0x00011000ff2787ac */ /* 0x000ee40008000800 */
.L_x_88:
[----:B---3--:R-:W-:Y:S01]  /*49d0*/  @!P4 FSETP.EQ.AND P5, PT, RZ, UR39, PT ;  /* 0x00000027ff00cc0b */ /* 0x008fe2000bfa2000 */
[----:B------:R-:W-:Y:S01]  /*49e0*/  @!UPT UIADD3 URZ, UPT, UPT, URZ, URZ, URZ ;  /* 0x000000fffffff290 */ /* 0x000fe2000fffe0ff */
[----:B------:R-:W-:Y:S11]  /*49f0*/  @!P4 BRA `(.L_x_89) ;  /* 0x000000000014c947 */ /* 0x000ff60003800000 */
[----:B------:R-:W-:Y:S02]  /*4a00*/  LOP3.LUT P0, RZ, R134, 0xff, RZ, 0xc0, !PT ;  /* 0x000000ff86ff7812 */ /* 0x000fe4000780c0ff */
[----:B------:R-:W-:Y:S04]  /*4a10*/  PLOP3.LUT P5, PT, PT, PT, UP0, 0x80, 0x8 ;  /* 0x000000000008781c */ /* 0x000fe80003faf008 */
[----:B------:R-:W-:Y:S07]  /*4a20*/  PLOP3.LUT P5, PT, P5, PT, PT, 0x8, 0x80 ;  /* 0x000000000080781c */ /* 0x000fee0002fae170 */
[----:B------:R-:W-:Y:S11]  /*4a30*/  @P0 FSETP.EQ.AND P5, PT, RZ, UR39, PT ;  /* 0x00000027ff000c0b */ /* 0x000ff6000bfa2000 */
[----:B------:R-:W-:Y:S02]  /*4a40*/  @!UPT UIADD3 URZ, UPT, UPT, URZ, URZ, URZ ;  /* 0x000000fffffff290 */ /* 0x000fe4000fffe0ff */
.L_x_89:
[----:B------:R-:W3:Y:S01]  /*4a50*/  SYNCS.PHASECHK.TRANS64.TRYWAIT P4, [UR7+0x138], R23 ;  /* 0x00013817ff0075a7 */ /* 0x000ee20008081107 */
[----:B------:R-:W-:Y:S01]  /*4a60*/  @P3 SHF.R.U32.HI R28, RZ, 0x10, R25 ;  /* 0x00000010ff1c3819 */ /* 0x000fe20000011619 */
[----:B------:R-:W-:Y:S01]  /*4a70*/  VIADD R30, R30, 0x1 ;  /* 0x000000011e1e7836 */ /* 0x000fe20000000000 */
[----:B------:R-:W1:Y:S08]  /*4a80*/  LDC.64 R14, c[0x0][0xb10] ;  /* 0x0002c400ff0e7b82 */ /* 0x000e700000000a00 */
[----:B------:R-:W4:Y:S08]  /*4a90*/  LDC.64 R10, c[0x0][0xb18] ;  /* 0x0002c600ff0a7b82 */ /* 0x000f300000000a00 */
[----:B--2---:R-:W2:Y:S08]  /*4aa0*/  @!P1 LDC R0, c[0x0][0xb20] ;  /* 0x0002c800ff009b82 */ /* 0x004eb00000000800 */
[----:B------:R-:W2:Y:S01]  /*4ab0*/  @!P1 LDC R3, c[0x0][0xb0c] ;  /* 0x0002c300ff039b82 */ /* 0x000ea20000000800 */
[----:B-1----:R-:W-:Y:S05]  /*4ac0*/  @!P1 IMAD.HI.U32 R14, R13, R14, RZ ;  /* 0x0000000e0d0e9227 */ /* 0x002fea00078e00ff */
[----:B------:R-:W-:Y:S01]  /*4ad0*/  @!P1 SHF.R.U32.HI R14, RZ, R15, R14 ;  /* 0x0000000fff0e9219 */ /* 0x000fe2000001160e */
[----:B----4-:R-:W-:Y:S01]  /*4ae0*/  @!P1 IMAD.HI.U32 R11, R8, R11, RZ ;  /* 0x0000000b080b9227 */ /* 0x010fe200078e00ff */
[----:B------:R-:W-:Y:S04]  /*4af0*/  @!P1 ISETP.NE.AND P0, PT, R10, 0x1, PT ;  /* 0x000000010a00980c */ /* 0x000fe80003f05270 */
[----:B--2---:R-:W-:Y:S02]  /*4b00*/  @!P1 SHF.R.U32.HI R9, RZ, R0, R11 ;  /* 0x00000000ff099219 */ /* 0x004fe4000001160b */
[----:B------:R-:W-:Y:S02]  /*4b10*/  @!P1 ISETP.NE.AND P2, PT, R3, 0x1, PT ;  /* 0x000000010300980c */ /* 0x000fe40003f45270 */
[----:B------:R-:W-:Y:S02]  /*4b20*/  @!P1 SEL R9, R8, R9, !P0 ;  /* 0x0000000908099207 */ /* 0x000fe40004000000 */
[----:B------:R-:W-:Y:S02]  /*4b30*/  ELECT P0, URZ, PT ;  /* 0x0000000000ff782f */ /* 0x000fe40003800000 */
[----:B------:R-:W-:Y:S05]  /*4b40*/  @!P1 SEL R14, R13, R14, !P2 ;  /* 0x0000000e0d0e9207 */ /* 0x000fea0005000000 */
[----:B------:R-:W-:Y:S02]  /*4b50*/  @!P1 IMAD.IADD R0, R9, 0x1, -R14 ;  /* 0x0000000109009824 */ /* 0x000fe400078e0a0e */
[----:B------:R-:W-:Y:S02]  /*4b60*/  @!P1 IMAD.IADD R9, R14, 0x1, -R9 ;  /* 0x000000010e099824 */ /* 0x000fe400078e0a09 */
[----:B------:R-:W-:Y:S02]  /*4b70*/  @!P1 IMAD R13, R0, R3, R13 ;  /* 0x00000003000d9224 */ /* 0x000fe400078e020d */
[----:B------:R-:W-:Y:S01]  /*4b80*/  @!P1 IMAD R8, R9, R10, R8 ;  /* 0x0000000a09089224 */ /* 0x000fe200078e0208 */
[----:B---3--:R-:W-:Y:S06]  /*4b90*/  @!P4 BRA `(.L_x_90) ;  /* 0x0000003c0064c947 */ /* 0x008fec0003800000 */
.L_x_172:
[----:B------:R-:W-:Y:S01]  /*4ba0*/  PLOP3.LUT P5, PT, P5, P0, PT, 0xf2, 0x2f ;  /* 0x00000000002f781c */ /* 0x000fe20002fa1e72 */
[----:B------:R-:W-:Y:S01]  /*4bb0*/  UMOV UR14, 0x0 ;  /* 0x00000000000e7882 */ /* 0x000fe20000000000 */
[----:B------:R-:W-:Y:S01]  /*4bc0*/  UMOV UR15, 0x10000000 ;  /* 0x10000000000f7882 */ /* 0x000fe20000000000 */
[----:B------:R-:W-:Y:S01]  /*4bd0*/  UMOV UR52, UR36 ;  /* 0x0000002400347c82 */ /* 0x000fe20008000000 */
[----:B------:R-:W-:Y:S01]  /*4be0*/  UMOV UR12, UR36 ;  /* 0x00000024000c7c82 */ /* 0x000fe20008000000 */
[----:B------:R-:W-:Y:S01]  /*4bf0*/  UMOV UR44, UR36 ;  /* 0x00000024002c7c82 */ /* 0x000fe20008000000 */
[----:B------:R-:W-:Y:S01]  /*4c00*/  UMOV UR28, UR36 ;  /* 0x00000024001c7c82 */ /* 0x000fe20008000000 */
[----:B------:R-:W-:Y:S01]  /*4c10*/  UMOV UR20, UR36 ;  /* 0x0000002400147c82 */ /* 0x000fe20008000000 */
[----:B------:R-:W-:Y:S05]  /*4c20*/  LOP3.LUT R31, R31, 0x1, RZ, 0x3c, !PT ;  /* 0x000000011f1f7812 */ /* 0x000fea00078e3cff */
[----:B------:R-:W-:Y:S01]  /*4c30*/  @!P5 IADD3 R3, P0, PT, R32, 0x580, RZ ;  /* 0x000005802003d810 */ /* 0x000fe20007f1e0ff */
[----:B------:R-:W-:Y:S01]  /*4c40*/  @!P5 IMAD R133, R133, 0x70, RZ ;  /* 0x000000708585d824 */ /* 0x000fe200078e02ff */
[----:B------:R-:W-:Y:S01]  /*4c50*/  VOTEU.ALL UP4, P5 ;  /* 0x0000000000ff7886 */ /* 0x000fe20002880000 */
[----:B------:R-:W-:Y:S01]  /*4c60*/  @!P5 IMAD.SHL.U32 R135, R135, 0x40, RZ ;  /* 0x000000408787d824 */ /* 0x000fe200078e00ff */
[----:B------:R-:W-:Y:S01]  /*4c70*/  @!P5 R2UR UR9, R3 ;  /* 0x000000000309d2ca */ /* 0x000fe200000e0000 */
[----:B-1----:R-:W-:Y:S01]  /*4c80*/  @!P5 IMAD.X R0, RZ, RZ, R33, P0 ;  /* 0x000000ffff00d224 */ /* 0x002fe200000e0621 */
[----:B------:R-:W-:Y:S01]  /*4c90*/  @!P5 R2UR UR50, R133 ;  /* 0x000000008532d2ca */ /* 0x000fe200000e0000 */
[----:B------:R-:W-:Y:S01]  /*4ca0*/  @!UP4 UIADD3 UR49, UPT, UPT, UR7, 0x130, URZ ;  /* 0x000001300731c890 */ /* 0x000fe2000fffe0ff */
[----:B------:R-:W-:Y:S01]  /*4cb0*/  @!P5 R2UR UR51, R135 ;  /* 0x000000008733d2ca */ /* 0x000fe200000e0000 */
[----:B------:R-:W-:Y:S01]  /*4cc0*/  @!UP4 UIADD3 UR48, UPT, UPT, UR7, 0x280, URZ ;  /* 0x000002800730c890 */ /* 0x000fe2000fffe0ff */
[----:B------:R-:W-:Y:S01]  /*4cd0*/  @!P5 R2UR UR8, R0 ;  /* 0x000000000008d2ca */ /* 0x000fe200000e0000 */
[----:B------:R-:W-:Y:S01]  /*4ce0*/  VOTEU.ALL UP2, P5 ;  /* 0x0000000000ff7886 */ /* 0x000fe20002840000 */
[----:B------:R-:W-:Y:S01]  /*4cf0*/  VOTEU.ALL UP1, P5 ;  /* 0x0000000000ff7886 */ /* 0x000fe20002820000 */
[----:B------:R-:W-:Y:S01]  /*4d00*/  @!UP4 UIADD3 UR40, UPT, UPT, UR7, 0xa80, URZ ;  /* 0x00000a800728c890 */ /* 0x000fe2000fffe0ff */
[----:B------:R-:W-:Y:S01]  /*4d10*/  ISETP.NE.AND P0, PT, R30, 0x2, PT ;  /* 0x000000021e00780c */ /* 0x000fe20003f05270 */
[----:B------:R-:W-:Y:S01]  /*4d20*/  VOTEU.ALL UP3, P5 ;  /* 0x0000000000ff7886 */ /* 0x000fe20002860000 */
[----:B------:R-:W-:Y:S01]  /*4d30*/  UMOV UR41, UR49 ;  /* 0x0000003100297c82 */ /* 0x000fe20008000000 */
[----:B------:R-:W-:Y:S01]  /*4d40*/  IMAD.U32 R10, RZ, RZ, UR9 ;  /* 0x00000009ff0a7e24 */ /* 0x000fe2000f8e00ff */
[----:B------:R-:W-:Y:S01]  /*4d50*/  UMOV UR9, UR49 ;  /* 0x0000003100097c82 */ /* 0x000fe20008000000 */
[----:B------:R-:W-:Y:S01]  /*4d60*/  @!UP4 UIADD3 UR10, UPT, UPT, UR50, 0x10, URZ ;  /* 0x00000010320ac890 */ /* 0x000fe2000fffe0ff */
[----:B------:R-:W-:Y:S01]  /*4d70*/  SEL R0, RZ, 0x1, P0 ;  /* 0x00000001ff007807 */ /* 0x000fe20000000000 */
[----:B------:R-:W-:Y:S01]  /*4d80*/  UMOV UR11, UR51 ;  /* 0x00000033000b7c82 */ /* 0x000fe20008000000 */
[----:B------:R-:W-:Y:S01]  /*4d90*/  @!P5 R2UR UR22, R10 ;  /* 0x000000000a16d2ca */ /* 0x000fe200000e0000 */
[----:B------:R-:W-:Y:S01]  /*4da0*/  IMAD.U32 R11, RZ, RZ, UR8 ;  /* 0x00000008ff0b7e24 */ /* 0x000fe2000f8e00ff */
[----:B------:R-:W-:Y:S01]  /*4db0*/  @!UP4 UIADD3 UR8, UPT, UPT, UR7, 0x680, URZ ;  /* 0x000006800708c890 */ /* 0x000fe2000fffe0ff */
[----:B------:R-:W-:Y:S01]  /*4dc0*/  LOP3.LUT R29, R29, R0, RZ, 0x3c, !PT ;  /* 0x000000001d1d7212 */ /* 0x000fe200078e3cff */
[----:B------:R-:W-:Y:S01]  /*4dd0*/  @!UP4 UIADD3 UR42, UPT, UPT, UR50, 0x20, URZ ;  /* 0x00000020322ac890 */ /* 0x000fe2000fffe0ff */
[----:B------:R-:W-:Y:S01]  /*4de0*/  SEL R30, R30, RZ, P0 ;  /* 0x000000ff1e1e7207 */ /* 0x000fe20000000000 */
[----:B------:R-:W-:Y:S01]  /*4df0*/  UMOV UR43, UR51 ;  /* 0x00000033002b7c82 */ /* 0x000fe20008000000 */
[----:B------:R-:W-:Y:S01]  /*4e00*/  @!P5 R2UR UR23, R11 ;  /* 0x000000000b17d2ca */ /* 0x000fe200000e0000 */
[----:B------:R-:W-:Y:S01]  /*4e10*/  @!UP4 UIADD3 UR32, UPT, UPT, UR7, 0xe80, URZ ;  /* 0x00000e800720c890 */ /* 0x000fe2000fffe0ff */
[----:B------:R-:W-:Y:S01]  /*4e20*/  IMAD.IADD R133, R8, 0x1, R125 ;  /* 0x0000000108857824 */ /* 0x000fe200078e027d */
[----:B------:R-:W-:Y:S01]  /*4e30*/  @!UP4 UIADD3 UR34, UPT, UPT, UR50, 0x30, URZ ;  /* 0x000000303222c890 */ /* 0x000fe2000fffe0ff */
[----:B------:R-:W-:Y:S01]  /*4e40*/  IMAD.IADD R135, R13, 0x1, R132 ;  /* 0x000000010d877824 */ /* 0x000fe200078e0284 */
[----:B------:R-:W-:Y:S01]  /*4e50*/  UMOV UR35, UR51 ;  /* 0x0000003300237c82 */ /* 0x000fe20008000000 */
[----:B------:R-:W-:Y:S01]  /*4e60*/  UMOV UR33, UR49 ;  /* 0x0000003100217c82 */ /* 0x000fe20008000000 */
[----:B------:R-:W-:Y:S02]  /*4e70*/  @!UP4 UIADD3 UR24, UPT, UPT, UR7, 0x1280, URZ ;  /* 0x000012800718c890 */ /* 0x000fe4000fffe0ff */
[----:B------:R-:W-:Y:S01]  /*4e80*/  @!UP4 UIADD3 UR26, UPT, UPT, UR50, 0x40, URZ ;  /* 0x00000040321ac890 */ /* 0x000fe2000fffe0ff */
[----:B------:R-:W-:Y:S01]  /*4e90*/  UMOV UR27, UR51 ;  /* 0x00000033001b7c82 */ /* 0x000fe20008000000 */
[----:B------:R-:W-:Y:S02]  /*4ea0*/  UMOV UR25, UR49 ;  /* 0x0000003100197c82 */ /* 0x000fe40008000000 */
[----:B------:R-:W-:Y:S01]  /*4eb0*/  @!UP2 UTMALDG.3D [UR48], [UR22], desc[UR14] ;  /* 0x00000e301600a5b4 */ /* 0x000fe20008011000 */
[----:B------:R-:W-:Y:S01]  /*4ec0*/  VOTEU.ALL UP2, P5 ;  /* 0x0000000000ff7886 */ /* 0x000fe20002840000 */
[----:B------:R-:W-:Y:S02]  /*4ed0*/  @!UP4 UIADD3 UR16, UPT, UPT, UR7, 0x1680, URZ ;  /* 0x000016800710c890 */ /* 0x000fe4000fffe0ff */
[----:B------:R-:W-:Y:S01]  /*4ee0*/  @!UP4 UIADD3 UR18, UPT, UPT, UR50, 0x50, URZ ;  /* 0x000000503212c890 */ /* 0x000fe2000fffe0ff */
[----:B------:R-:W-:Y:S01]  /*4ef0*/  UMOV UR19, UR51 ;  /* 0x0000003300137c82 */ /* 0x000fe20008000000 */
[----:B------:R-:W-:Y:S01]  /*4f00*/  UMOV UR17, UR49 ;  /* 0x0000003100117c82 */ /* 0x000fe20008000000 */
[----:B------:R1:W-:Y:S01]  /*4f10*/  @!UP1 UTMALDG.3D [UR8], [UR22], desc[UR14] ;  /* 0x00000e08160095b4 */ /* 0x0003e20008011000 */
[----:B------:R-:W-:Y:S01]  /*4f20*/  VOTEU.ALL UP1, P5 ;  /* 0x0000000000ff7886 */ /* 0x000fe20002820000 */
[----:B------:R-:W-:Y:S01]  /*4f30*/  @!UP3 UTMALDG.3D [UR40], [UR22], desc[UR14] ;  /* 0x00000e281600b5b4 */ /* 0x000fe20008011000 */
[----:B------:R2:W-:Y:S01]  /*4f40*/  @!UP2 UTMALDG.3D [UR32], [UR22], desc[UR14] ;  /* 0x00000e201600a5b4 */ /* 0x0005e20008011000 */
[----:B------:R-:W-:Y:S02]  /*4f50*/  VOTEU.ALL UP2, P5 ;  /* 0x0000000000ff7886 */ /* 0x000fe40002840000 */
[----:B------:R3:W-:Y:S01]  /*4f60*/  @!UP1 UTMALDG.3D [UR24], [UR22], desc[UR14] ;  /* 0x00000e18160095b4 */ /* 0x0007e20008011000 */
[----:B------:R-:W-:Y:S02]  /*4f70*/  VOTEU.ALL UP1, P5 ;  /* 0x0000000000ff7886 */ /* 0x000fe40002820000 */
[----:B------:R3:W-:Y:S01]  /*4f80*/  @!UP2 UTMALDG.3D [UR16], [UR22], desc[UR14] ;  /* 0x00000e101600a5b4 */ /* 0x0007e20008011000 */
[----:B-1----:R-:W-:Y:S02]  /*4f90*/  @!UP4 UIADD3 UR8, UPT, UPT, UR7, 0x1a80, URZ ;  /* 0x00001a800708c890 */ /* 0x002fe4000fffe0ff */
[----:B------:R-:W-:Y:S09]  /*4fa0*/  @!UP4 UIADD3 UR10, UPT, UPT, UR50, 0x60, URZ ;  /* 0x00000060320ac890 */ /* 0x000ff2000fffe0ff */
[----:B------:R3:W-:Y:S01]  /*4fb0*/  @!UP1 UTMALDG.3D [UR8], [UR22], desc[UR14] ;  /* 0x00000e08160095b4 */ /* 0x0007e20008011000 */
[----:B------:R3:W-:Y:S01]  /*4fc0*/  @!P5 SYNCS.ARRIVE.TRANS64.RED.A0TR RZ, [UR7+0x130], R21 ;  /* 0x00013015ffffd9a7 */ /* 0x0007e20008300407 */
[----:B------:R-:W-:Y:S01]  /*4fd0*/  UPLOP3.LUT UP1, UPT, UPT, UPT, UPT, 0x80, 0x8 ;  /* 0x000000000008789c */ /* 0x000fe20003f2f070 */
[----:B--2---:R-:W-:Y:S01]  /*4fe0*/  @P3 R2UR UR36, R28 ;  /* 0x000000001c2432ca */ /* 0x004fe200000e0000 */
[----:B------:R-:W-:Y:S01]  /*4ff0*/  SYNCS.ARRIVE.TRANS64.RED.A1T0 RZ, [UR37], RZ ;  /* 0x000000ffffff79a7 */ /* 0x000fe20008100425 */
[----:B------:R-:W-:Y:S02]  /*5000*/  @!UPT UIADD3 URZ, UPT, UPT, URZ, URZ, URZ ;  /* 0x000000fffffff290 */ /* 0x000fe4000fffe0ff */
[----:B------:R-:W-:Y:S11]  /*5010*/  @P3 BRA `(.L_x_91) ;  /* 0xfffffff4001c3947 */ /* 0x000ff6000383ffff */
[----:B------:R-:W-:Y:S07]  /*5020*/  MOV R0, UR7 ;  /* 0x0000000700007c02 */ /* 0x000fee0008000f00 */
.L_x_92:
[----:B-1----:R-:W-:-:S04]  /*5030*/  SHF.L.U32 R3, R31, 0x1f, RZ ;  /* 0x0000001f1f037819 */ /* 0x002fc800000006ff */
[----:B------:R1:W2:Y:S03]  /*5040*/  SYNCS.PHASECHK.TRANS64.TRYWAIT P0, [R0+URZ+0x138], R3 ;  /* 0x00013803000075a7 */ /* 0x0002a600080011ff */
[----:B--2---:R-:W-:Y:S05]  /*5050*/  @!P0 NANOSLEEP.SYNCS 0x989680 ;  /* 0x009896800000895d */ /* 0x004fea0003900000 */
[----:B------:R-:W2:Y:S02]  /*5060*/  @!P0 SYNCS.PHASECHK.TRANS64 P0, [R0+URZ+0x138], R3 ;  /* 0x00013803000085a7 */ /* 0x000ea400080010ff */
[----:B--23--:R-:W-:Y:S05]  /*5070*/  @P0 EXIT ;  /* 0x000000000000094d */ /* 0x00cfea0003800000 */
[----:B------:R-:W-:Y:S05]  /*5080*/  BRA `(.L_x_92) ;  /* 0xfffffffc00e87947 */ /* 0x000fea000383ffff */
.L_x_83:
[----:B------:R-:W-:-:S06]  /*5090*/  UISETP.GE.AND UP1, UPT, UR8, 0x4, UPT ;  /* 0x000000040800788c */ /* 0x000fcc000bf26270 */
[----:B------:R-:W-:-:S13]  /*50a0*/  PLOP3.LUT P0, PT, PT, PT, UP1, 0x80, 0x8 ;  /* 0x000000000008781c */ /* 0x000fda0003f0f018 */
[----:B------:R-:W-:Y:S05]  /*50b0*/  @!P0 EXIT ;  /* 0x000000000000894d */ /* 0x000fea0003800000 */
[----:B------:R-:W-:Y:S01]  /*50c0*/  BAR.SYNC.DEFER_BLOCKING 0x6, 0xa0 ;  /* 0x0182800000007b1d */ /* 0x000fe20000010000 */
[--C-:B------:R-:W-:Y:S01]  /*50d0*/  SHF.R.U32.HI R4, RZ, 0x4, R145.reuse ;  /* 0x00000004ff047819 */ /* 0x100fe20000011691 */
[C---:B------:R-:W-:Y:S01]  /*50e0*/  IMAD.SHL.U32 R0, R145.reuse, 0x10, RZ ;  /* 0x0000001091007824 */ /* 0x040fe200078e00ff */
[----:B------:R-:W-:Y:S01]  /*50f0*/  CS2R R142, SRZ ;  /* 0x00000000008e7805 */ /* 0x000fe2000001ff00 */
[----:B------:R-:W-:Y:S01]  /*5100*/  IMAD.U32 R2, R145, 0x10000, RZ ;  /* 0x0001000091027824 */ /* 0x000fe200078e00ff */
[----:B------:R-:W-:Y:S01]  /*5110*/  LOP3.LUT R4, R4, 0x1, RZ, 0xc0, !PT ;  /* 0x0000000104047812 */ /* 0x000fe200078ec0ff */
[----:B------:R-:W-:Y:S02]  /*5120*/  UMOV UR44, 0x400 ;  /* 0x00000400002c7882 */ /* 0x000fe40000000000 */
[----:B------:R-:W1:Y:S01]  /*5130*/  LDC R137, c[0x0][0x370] ;  /* 0x0000dc00ff897b82 */ /* 0x000e620000000800 */
[----:B------:R-:W-:Y:S01]  /*5140*/  ULEA UR44, UR37, UR44, 0x18 ;  /* 0x0000002c252c7291 */ /* 0x000fe2000f8ec0ff */
[----:B------:R-:W-:Y:S01]  /*5150*/  LOP3.LUT R0, R0, 0xf0, RZ, 0xc0, !PT ;  /* 0x000000f000007812 */ /* 0x000fe200078ec0ff */
[----:B------:R-:W-:Y:S01]  /*5160*/  IMAD.MOV.U32 R144, RZ, RZ, RZ ;  /* 0x000000ffff907224 */ /* 0x000fe200078e00ff */
[----:B------:R-:W-:Y:S01]  /*5170*/  LOP3.LUT R139, R4, 0x60, R145, 0xf8, !PT ;  /* 0x00000060048b7812 */ /* 0x000fe200078ef891 */
[----:B------:R-:W-:Y:S01]  /*5180*/  IMAD.MOV.U32 R147, RZ, RZ, RZ ;  /* 0x000000ffff937224 */ /* 0x000fe200078e00ff */
[----:B------:R-:W-:Y:S01]  /*5190*/  LOP3.LUT R2, R2, 0x600000, RZ, 0xc0, !PT ;  /* 0x0060000002027812 */ /* 0x000fe200078ec0ff */
[----:B------:R-:W2:Y:S01]  /*51a0*/  LDCU.64 UR48, c[0x0][0x348] ;  /* 0x00006900ff3077ac */ /* 0x000ea20008000a00 */
[----:B------:R-:W4:Y:S01]  /*51b0*/  LDC R72, c[0x0][0xb0c] ;  /* 0x0002c300ff487b82 */ /* 0x000f220000000800 */
[----:B------:R-:W-:Y:S01]  /*51c0*/  IMAD R139, R139, 0x8, R0 ;  /* 0x000000088b8b7824 */ /* 0x000fe200078e0200 */
[----:B------:R-:W-:Y:S01]  /*51d0*/  LOP3.LUT R145, R145, 0x60, RZ, 0xc0, !PT ;  /* 0x0000006091917812 */ /* 0x000fe200078ec0ff */
[----:B------:R-:W1:Y:S01]  /*51e0*/  LDCU.64 UR40, c[0x0][0x888] ;  /* 0x00011100ff2877ac */ /* 0x000e620008000a00 */
[----:B------:R-:W1:Y:S04]  /*51f0*/  LDCU.64 UR42, c[0x0][0x890] ;  /* 0x00011200ff2a77ac */ /* 0x000e680008000a00 */
[----:B------:R-:W1:Y:S01]  /*5200*/  LDC R136, c[0x0][0xb20] ;  /* 0x0002c800ff887b82 */ /* 0x000e620000000800 */
[----:B------:R-:W3:Y:S01]  /*5210*/  LDS R3, [UR44+0x200] ;  /* 0x0002002cff037984 */ /* 0x000ee20008000800 */
[----:B------:R-:W-:-:S06]  /*5220*/  UMOV UR38, URZ ;  /* 0x000000ff00267c82 */ /* 0x000fcc0008000000 */
[----:B------:R-:W1:Y:S08]  /*5230*/  LDC R23, c[0x0][0xb30] ;  /* 0x0002cc00ff177b82 */ /* 0x000e700000000800 */
[----:B------:R-:W1:Y:S08]  /*5240*/  LDC.64 R130, c[0x0][0xb10] ;  /* 0x0002c400ff827b82 */ /* 0x000e700000000a00 */
[----:B------:R-:W1:Y:S08]  /*5250*/  LDC.64 R18, c[0x0][0xb18] ;  /* 0x0002c600ff127b82 */ /* 0x000e700000000a00 */
[----:B------:R-:W1:Y:S08]  /*5260*/  LDC.64 R16, c[0x0][0xb28] ;  /* 0x0002ca00ff107b82 */ /* 0x000e700000000a00 */
[----:B------:R-:W1:Y:S01]  /*5270*/  LDC.64 R128, c[0x0][0x8b0] ;  /* 0x00022c00ff807b82 */ /* 0x000e620000000a00 */
[----:B---3--:R-:W-:-:S07]  /*5280*/  IMAD.IADD R2, R3, 0x1, R2 ;  /* 0x0000000103027824 */ /* 0x008fce00078e0202 */
[----:B------:R-:W3:Y:S08]  /*5290*/  LDC.64 R126, c[0x0][0x8a8] ;  /* 0x00022a00ff7e7b82 */ /* 0x000ef00000000a00 */
[----:B--2-4-:R-:W1:Y:S02]  /*52a0*/  LDC R138, c[0x0][0x374] ;  /* 0x0000dd00ff8a7b82 */ /* 0x014e640000000800 */
.L_x_111:
[----:B------:R-:W-:Y:S02]  /*52b0*/  LEA R0, R147, UR44, 0x3 ;  /* 0x0000002c93007c11 */ /* 0x000fe4000f8e18ff */
[----:B------:R-:W-:Y:S02]  /*52c0*/  SHF.L.U32 R3, R143, 0x1f, RZ ;  /* 0x0000001f8f037819 */ /* 0x000fe400000006ff */
[----:B------:R-:W-:Y:S02]  /*52d0*/  LEA R12, R147, UR44, 0x4 ;  /* 0x0000002c930c7c11 */ /* 0x000fe4000f8e20ff */
[----:B--2---:R-:W2:Y:S02]  /*52e0*/  SYNCS.PHASECHK.TRANS64.TRYWAIT P0, [R0+URZ+0x150], R3 ;  /* 0x00015003000075a7 */ /* 0x004ea400080011ff */
[----:B-12---:R-:W-:Y:S05]  /*52f0*/  @!P0 BRA `(.L_x_93) ;  /* 0x0000003400a48947 */ /* 0x006fea0003800000 */
.L_x_173:
[----:B------:R-:W-:Y:S01]  /*5300*/  ISETP.GE.AND P0, PT, R22, 0x1, PT ;  /* 0x000000011600780c */ /* 0x000fe20003f06270 */
[----:B------:R-:W4:Y:S01]  /*5310*/  LDS.128 R12, [R12+0x1e0] ;  /* 0x0001e0000c0c7984 */ /* 0x000f220000000c00 */
[----:B-1----:R-:W-:Y:S01]  /*5320*/  ISETP.NE.U32.AND P3, PT, R128, RZ, PT ;  /* 0x000000ff8000720c */ /* 0x002fe20003f65070 */
[----:B--2---:R-:W-:Y:S01]  /*5330*/  VIADD R0, R0, 0x160 ;  /* 0x0000016000007836 */ /* 0x004fe20000000000 */
[----:B------:R-:W-:Y:S04]  /*5340*/  UISETP.NE.AND UP0, UPT, UR45, URZ, UPT ;  /* 0x000000ff2d00728c */ /* 0x000fe8000bf05270 */
[----:B------:R-:W-:Y:S01]  /*5350*/  PRMT R0, RZ, 0x654, R0 ;  /* 0x00000654ff007816 */ /* 0x000fe20000000000 */
[----:B------:R-:W-:Y:S01]  /*5360*/  @!PT LDS RZ, [RZ] ;  /* 0x00000000fffff984 */ /* 0x000fe20000000800 */
[----:B------:R-:W-:Y:S01]  /*5370*/  @!PT LDS RZ, [RZ] ;  /* 0x00000000fffff984 */ /* 0x000fe20000000800 */
[----:B------:R-:W-:Y:S01]  /*5380*/  @!PT LDS RZ, [RZ] ;  /* 0x00000000fffff984 */ /* 0x000fe20000000800 */
[----:B------:R-:W-:Y:S01]  /*5390*/  @!PT LDS RZ, [RZ] ;  /* 0x00000000fffff984 */ /* 0x000fe20000000800 */
[----:B------:R1:W-:Y:S06]  /*53a0*/  MEMBAR.ALL.CTA ;  /* 0x0000000000007992 */ /* 0x0003ec0000008000 */
[----:B-1----:R-:W1:Y:S01]  /*53b0*/  FENCE.VIEW.ASYNC.S ;  /* 0x00000000000073c6 */ /* 0x002e620000000000 */
[----:B------:R-:W-:Y:S01]  /*53c0*/  PLOP3.LUT P2, PT, PT, PT, UP0, 0x80, 0x8 ;  /* 0x000000000008781c */ /* 0x000fe20003f4f008 */
[----:B-1----:R1:W-:Y:S01]  /*53d0*/  SYNCS.ARRIVE.TRANS64.RED.A1T0 RZ, [R0+URZ], RZ ;  /* 0x000000ff00ff79a7 */ /* 0x0023e200081004ff */
[----:B----4-:R-:W-:Y:S04]  /*53e0*/  LOP3.LUT P6, RZ, R14, 0x1, RZ, 0xc0, !PT ;  /* 0x000000010eff7812 */ /* 0x010fe800078cc0ff */
[----:B------:R-:W-:Y:S09]  /*53f0*/  P2R R146, PR, RZ, 0x40 ;  /* 0x00000040ff927803 */ /* 0x000ff20000000000 */
[----:B------:R-:W-:Y:S02]  /*5400*/  @P6 MOV R75, R12 ;  /* 0x0000000c004b6202 */ /* 0x000fe40000000f00 */
[----:B------:R-:W-:Y:S01]  /*5410*/  @P6 LOP3.LUT R73, R13, 0xffff, RZ, 0xc0, !PT ;  /* 0x0000ffff0d496812 */ /* 0x000fe200078ec0ff */
[----:B-1----:R-:W-:Y:S06]  /*5420*/  @!P0 BRA `(.L_x_94) ;  /* 0x0000000000a48947 */ /* 0x002fec0003800000 */
[----:B------:R-:W-:Y:S01]  /*5430*/  IMAD.HI.U32 R11, R138, R19, RZ ;  /* 0x000000138a0b7227 */ /* 0x000fe200078e00ff */
[----:B------:R-:W-:Y:S02]  /*5440*/  ISETP.NE.AND P0, PT, R18, 0x1, PT ;  /* 0x000000011200780c */ /* 0x000fe40003f05270 */
[----:B------:R-:W-:Y:S01]  /*5450*/  ISETP.NE.AND P1, PT, R22, 0x1, PT ;  /* 0x000000011600780c */ /* 0x000fe20003f25270 */
[----:B------:R-:W-:Y:S01]  /*5460*/  IMAD.HI.U32 R10, R137, R130, RZ ;  /* 0x00000082890a7227 */ /* 0x000fe200078e00ff */
[----:B------:R-:W-:Y:S02]  /*5470*/  SHF.R.U32.HI R11, RZ, R136, R11 ;  /* 0x00000088ff0b7219 */ /* 0x000fe4000001160b */
[----:B------:R-:W-:Y:S01]  /*5480*/  ISETP.NE.AND P4, PT, R72, 0x1, PT ;  /* 0x000000014800780c */ /* 0x000fe20003f85270 */
[----:B------:R-:W-:Y:S01]  /*5490*/  IMAD.HI.U32 R24, R75, R130, RZ ;  /* 0x000000824b187227 */ /* 0x000fe200078e00ff */
[----:B------:R-:W-:Y:S02]  /*54a0*/  SHF.R.U32.HI R10, RZ, R131, R10 ;  /* 0x00000083ff0a7219 */ /* 0x000fe4000001160a */
[----:B------:R-:W-:Y:S01]  /*54b0*/  SEL R3, R138, R11, !P0 ;  /* 0x0000000b8a037207 */ /* 0x000fe20004000000 */
[----:B------:R-:W-:Y:S01]  /*54c0*/  IMAD.HI.U32 R11, R73, R19, RZ ;  /* 0x00000013490b7227 */ /* 0x000fe200078e00ff */
[----:B------:R-:W-:Y:S02]  /*54d0*/  SEL R7, R137, R10, !P4 ;  /* 0x0000000a89077207 */ /* 0x000fe40006000000 */
[----:B------:R-:W-:Y:S01]  /*54e0*/  SHF.R.U32.HI R24, RZ, R131, R24 ;  /* 0x00000083ff187219 */ /* 0x000fe20000011618 */
[-C--:B------:R-:W-:Y:S04]  /*54f0*/  IMAD.HI.U32 R10, R3, R16.reuse, RZ ;  /* 0x00000010030a7227 */ /* 0x080fe800078e00ff */
[----:B------:R-:W-:Y:S01]  /*5500*/  IMAD.HI.U32 R20, R7, R16, RZ ;  /* 0x0000001007147227 */ /* 0x000fe200078e00ff */
[-C--:B------:R-:W-:Y:S02]  /*5510*/  @P1 SHF.R.U32.HI R3, RZ, R17.reuse, R10 ;  /* 0x00000011ff031219 */ /* 0x080fe4000001160a */
[----:B------:R-:W-:Y:S02]  /*5520*/  SHF.R.U32.HI R10, RZ, R136, R11 ;  /* 0x00000088ff0a7219 */ /* 0x000fe4000001160b */
[----:B------:R-:W-:Y:S01]  /*5530*/  @P1 SHF.R.U32.HI R7, RZ, R17, R20 ;  /* 0x00000011ff071219 */ /* 0x000fe20000011614 */
[C---:B------:R-:W-:Y:S01]  /*5540*/  IMAD R4, R22.reuse, R3, RZ ;  /* 0x0000000316047224 */ /* 0x040fe200078e02ff */
[----:B------:R-:W-:Y:S02]  /*5550*/  SEL R5, R73, R10, !P0 ;  /* 0x0000000a49057207 */ /* 0x000fe40004000000 */
[----:B------:R-:W-:Y:S01]  /*5560*/  SEL R3, R75, R24, !P4 ;  /* 0x000000184b037207 */ /* 0x000fe20006000000 */
[----:B------:R-:W-:Y:S01]  /*5570*/  IMAD R6, R22, R7, RZ ;  /* 0x0000000716067224 */ /* 0x000fe200078e02ff */
[C---:B------:R-:W-:Y:S01]  /*5580*/  ISETP.GE.AND P0, PT, R5.reuse, R4, PT ;  /* 0x000000040500720c */ /* 0x040fe20003f06270 */
[----:B------:R-:W-:Y:S03]  /*5590*/  IMAD.HI.U32 R8, R5, R16, RZ ;  /* 0x0000001005087227 */ /* 0x000fe600078e00ff */
[----:B------:R-:W-:Y:S01]  /*55a0*/  ISETP.GE.OR P0, PT, R3, R6, P0 ;  /* 0x000000060300720c */ /* 0x000fe20000706670 */
[----:B------:R-:W-:Y:S01]  /*55b0*/  IMAD.MOV R6, RZ, RZ, -R3 ;  /* 0x000000ffff067224 */ /* 0x000fe200078e0a03 */
[-C--:B------:R-:W-:Y:S03]  /*55c0*/  SHF.R.U32.HI R8, RZ, R17.reuse, R8 ;  /* 0x00000011ff087219 */ /* 0x080fe60000011608 */
[----:B------:R-:W-:Y:S01]  /*55d0*/  IMAD R75, R72, R6, R75 ;  /* 0x00000006484b7224 */ /* 0x000fe200078e024b */
[----:B------:R-:W-:Y:S05]  /*55e0*/  SEL R9, R5, R8, !P1 ;  /* 0x0000000805097207 */ /* 0x000fea0004800000 */
[----:B------:R-:W-:Y:S02]  /*55f0*/  IMAD.MOV R8, RZ, RZ, -R9 ;  /* 0x000000ffff087224 */ /* 0x000fe400078e0a09 */
[C---:B------:R-:W-:Y:S04]  /*5600*/  @!P0 IMAD.HI.U32 R4, R3.reuse, R16, RZ ;  /* 0x0000001003048227 */ /* 0x040fe800078e00ff */
[----:B------:R-:W-:Y:S01]  /*5610*/  IMAD R8, R22, R8, R5 ;  /* 0x0000000816087224 */ /* 0x000fe200078e0205 */
[----:B------:R-:W-:Y:S04]  /*5620*/  @!P0 SHF.R.U32.HI R4, RZ, R17, R4 ;  /* 0x00000011ff048219 */ /* 0x000fe80000011604 */
[----:B------:R-:W-:Y:S02]  /*5630*/  @!P0 SEL R0, R3, R4, !P1 ;  /* 0x0000000403008207 */ /* 0x000fe40004800000 */
[----:B------:R-:W-:Y:S02]  /*5640*/  IADD3 R4, PT, PT, -R5, RZ, RZ ;  /* 0x000000ff05047210 */ /* 0x000fe40007ffe1ff */
[----:B------:R-:W-:Y:S01]  /*5650*/  @!P0 IADD3 R9, PT, PT, R9, -R0, RZ ;  /* 0x8000000009098210 */ /* 0x000fe20007ffe0ff */
[----:B------:R-:W-:Y:S02]  /*5660*/  @!P0 IMAD R0, R7, R8, R0 ;  /* 0x0000000807008224 */ /* 0x000fe400078e0200 */
[----:B------:R-:W-:Y:S02]  /*5670*/  IMAD R73, R18, R4, R73 ;  /* 0x0000000412497224 */ /* 0x000fe400078e0249 */
[----:B------:R-:W-:Y:S02]  /*5680*/  @!P0 IMAD R5, R9, R22, R3 ;  /* 0x0000001609058224 */ /* 0x000fe400078e0203 */
[----:B------:R-:W-:Y:S04]  /*5690*/  @!P0 IMAD.MOV.U32 R3, RZ, RZ, R0 ;  /* 0x000000ffff038224 */ /* 0x000fe800078e0000 */
[----:B------:R-:W-:Y:S02]  /*56a0*/  IMAD R75, R3, R72, R75 ;  /* 0x00000048034b7224 */ /* 0x000fe400078e024b */
[----:B------:R-:W-:Y:S02]  /*56b0*/  IMAD R73, R5, R18, R73 ;  /* 0x0000001205497224 */ /* 0x000fe400078e0249 */
.L_x_94:
[----:B------:R-:W-:Y:S01]  /*56c0*/  UISETP.NE.U32.AND UP3, UPT, UR42, URZ, UPT ;  /* 0x000000ff2a00728c */ /* 0x000fe2000bf65070 */
[----:B------:R-:W-:Y:S03]  /*56d0*/  ISETP.NE.AND.EX P3, PT, R129, RZ, PT, P3 ;  /* 0x000000ff8100720c */ /* 0x000fe60003f65330 */
[----:B------:R-:W-:Y:S09]  /*56e0*/  UISETP.NE.AND.EX UP3, UPT, UR43, URZ, UPT, UP3 ;  /* 0x000000ff2b00728c */ /* 0x000ff2000bf65330 */
[----:B------:R-:W-:Y:S05]  /*56f0*/  BRA.U !UP3, `(.L_x_95) ;  /* 0x000000010b387547 */ /* 0x000fea000b800000 */
[----:B------:R-:W-:Y:S01]  /*5700*/  UISETP.NE.U32.AND UP0, UPT, UR40, URZ, UPT ;  /* 0x000000ff2800728c */ /* 0x000fe2000bf05070 */
[----:B------:R-:W-:Y:S03]  /*5710*/  HFMA2 R134, -RZ, RZ, 0, 5.9604644775390625e-08 ;  /* 0x00000001ff867431 */ /* 0x000fe600000001ff */
[----:B------:R-:W-:Y:S06]  /*5720*/  UISETP.NE.AND.EX UP0, UPT, UR41, URZ, UPT, UP0 ;  /* 0x000000ff2900728c */ /* 0x000fec000bf05300 */
[----:B------:R-:W-:Y:S05]  /*5730*/  PLOP3.LUT P0, PT, PT, PT, UP0, 0x80, 0x8 ;  /* 0x000000000008781c */ /* 0x000fea0003f0f008 */
[----:B------:R-:W1:Y:S01]  /*5740*/  @UP0 LDCU.64 UR6, c[0x0][0x888] ;  /* 0x00011100ff0607ac */ /* 0x000e620008000a00 */
[----:B------:R-:W-:Y:S04]  /*5750*/  @UP0 UIMAD UR4, UR36, UR42, URZ ;  /* 0x0000002a240402a4 */ /* 0x000fe8000f8e02ff */
[----:B-1----:R-:W-:Y:S06]  /*5760*/  @UP0 UIMAD.WIDE UR6, UR4, 0x4, UR6 ;  /* 0x00000004040608a5 */ /* 0x002fec000f8e0206 */
[----:B------:R-:W-:Y:S02]  /*5770*/  IMAD.U32 R4, RZ, RZ, UR6 ;  /* 0x00000006ff047e24 */ /* 0x000fe4000f8e00ff */
[----:B------:R-:W-:Y:S05]  /*5780*/  IMAD.U32 R5, RZ, RZ, UR7 ;  /* 0x00000007ff057e24 */ /* 0x000fea000f8e00ff */
[----:B------:R-:W2:Y:S02]  /*5790*/  @P0 LDG.E R0, desc[UR46][R4.64] ;  /* 0x0000002e04000981 */ /* 0x000ea4000c1e1900 */
[----:B--2---:R-:W-:Y:S01]  /*57a0*/  @P0 R2UR UR39, R0 ;  /* 0x00000000002702ca */ /* 0x004fe200000e0000 */
[----:B------:R-:W-:Y:S05]  /*57b0*/  IMAD.MOV.U32 R0, RZ, RZ, 0x1 ;  /* 0x00000001ff007424 */ /* 0x000fea00078e00ff */
[----:B------:R-:W-:Y:S08]  /*57c0*/  @!P0 PRMT R134, R0, 0x7610, R134 ;  /* 0x0000761000868816 */ /* 0x000ff00000000086 */
[----:B------:R-:W1:Y:S02]  /*57d0*/  @!UP0 LDCU UR39, c[0x0][0x880] ;  /* 0x00011000ff2787ac */ /* 0x000e640008000800 */
.L_x_95:
[----:B------:R-:W-:Y:S05]  /*57e0*/  @!P3 BRA `(.L_x_96) ;  /* 0x000000000020b947 */ /* 0x000fea0003800000 */
[----:B---3--:R-:W-:Y:S04]  /*57f0*/  ISETP.NE.U32.AND P0, PT, R126, RZ, PT ;  /* 0x000000ff7e00720c */ /* 0x008fe80003f05070 */
[----:B------:R-:W-:Y:S11]  /*5800*/  ISETP.NE.AND.EX P0, PT, R127, RZ, PT, P0 ;  /* 0x000000ff7f00720c */ /* 0x000ff60003f05300 */
[----:B------:R-:W-:Y:S02]  /*5810*/  @!UPT UIADD3 URZ, UPT, UPT, URZ, URZ, URZ ;  /* 0x000000fffffff290 */ /* 0x000fe4000fffe0ff */
[----:B------:R-:W2:Y:S01]  /*5820*/  @P0 LDC.64 R4, c[0x0][0x8a8] ;  /* 0x00022a00ff040b82 */ /* 0x000ea20000000a00 */
[----:B------:R-:W-:Y:S04]  /*5830*/  @P0 IMAD R0, R128, UR36, RZ ;  /* 0x0000002480000c24 */ /* 0x000fe8000f8e02ff */
[----:B--2---:R-:W-:Y:S05]  /*5840*/  @P0 IMAD.WIDE R4, R0, 0x4, R4 ;  /* 0x0000000400040825 */ /* 0x004fea00078e0204 */
[----:B-----5:R2:W5:Y:S02]  /*5850*/  @P0 LDG.E R74, desc[UR46][R4.64] ;  /* 0x0000002e044a0981 */ /* 0x020564000c1e1900 */
[----:B--2---:R-:W4:Y:S02]  /*5860*/  @!P0 LDC R74, c[0x0][0x8a0] ;  /* 0x00022800ff4a8b82 */ /* 0x004f240000000800 */
.L_x_96:
[----:B------:R-:W2:Y:S01]  /*5870*/  LDC.64 R4, c[0x0][0xb10] ;  /* 0x0002c400ff047b82 */ /* 0x000ea20000000a00 */
[----:B------:R-:W-:Y:S01]  /*5880*/  UISETP.NE.AND UP4, UPT, UR45, URZ, UPT ;  /* 0x000000ff2d00728c */ /* 0x000fe2000bf85270 */
[----:B-1----:R-:W-:Y:S01]  /*5890*/  @P2 FSETP.NEU.AND P1, PT, RZ, UR39, PT ;  /* 0x00000027ff002c0b */ /* 0x002fe2000bf2d000 */
[----:B------:R-:W-:Y:S01]  /*58a0*/  UPLOP3.LUT UP0, UPT, UPT, UPT, UPT, 0x40, 0x4 ;  /* 0x000000000004789c */ /* 0x000fe20003f0e870 */
[----:B------:R-:W-:Y:S01]  /*58b0*/  @P2 LOP3.LUT P0, RZ, R134, 0xff, RZ, 0xc0, !PT ;  /* 0x000000ff86ff2812 */ /* 0x000fe2000780c0ff */
[----:B------:R-:W-:Y:S03]  /*58c0*/  ULEA UR50, UR38, UR44, 0x3 ;  /* 0x0000002c26327291 */ /* 0x000fe6000f8e18ff */
[----:B------:R-:W1:Y:S01]  /*58d0*/  LDC.64 R6, c[0x0][0xb18] ;  /* 0x0002c600ff067b82 */ /* 0x000e620000000a00 */
[----:B------:R-:W-:Y:S01]  /*58e0*/  SHF.L.U32 R8, R144, 0x1f, RZ ;  /* 0x0000001f90087819 */ /* 0x000fe200000006ff */
[----:B------:R-:W-:Y:S01]  /*58f0*/  VIADD R147, R147, 0x1 ;  /* 0x0000000193937836 */ /* 0x000fe20000000000 */
[----:B------:R-:W-:Y:S02]  /*5900*/  @P6 SHF.R.U32.HI R141, RZ, 0x10, R13 ;  /* 0x00000010ff8d6819 */ /* 0x000fe4000001160d */
[----:B------:R-:W-:Y:S02]  /*5910*/  CS2R R118, SRZ ;  /* 0x0000000000767805 */ /* 0x000fe4000001ff00 */
[----:B------:R-:W-:Y:S01]  /*5920*/  CS2R R110, SRZ ;  /* 0x00000000006e7805 */ /* 0x000fe2000001ff00 */
[----:B------:R-:W3:Y:S01]  /*5930*/  @UP4 LDCU.64 UR4, c[0x0][0x888] ;  /* 0x00011100ff0447ac */ /* 0x000ee20008000a00 */
[----:B------:R-:W-:Y:S02]  /*5940*/  CS2R R102, SRZ ;  /* 0x0000000000667805 */ /* 0x000fe4000001ff00 */
[----:B------:R-:W-:Y:S02]  /*5950*/  CS2R R94, SRZ ;  /* 0x00000000005e7805 */ /* 0x000fe4000001ff00 */
[----:B------:R-:W-:Y:S02]  /*5960*/  CS2R R86, SRZ ;  /* 0x0000000000567805 */ /* 0x000fe4000001ff00 */
[----:B------:R-:W-:Y:S02]  /*5970*/  CS2R R78, SRZ ;  /* 0x00000000004e7805 */ /* 0x000fe4000001ff00 */
[----:B------:R-:W-:Y:S01]  /*5980*/  CS2R R80, SRZ ;  /* 0x0000000000507805 */ /* 0x000fe2000001ff00 */
[----:B------:R-:W-:Y:S01]  /*5990*/  @UP4 UPLOP3.LUT UP0, UPT, UPT, UPT, UP3, 0x80, 0x8 ;  /* 0x000000000008489c */ /* 0x000fe20003f0f030 */
[----:B------:R-:W-:Y:S01]  /*59a0*/  @P2 VOTEU.ANY UP1, P1 ;  /* 0x0000000000ff2886 */ /* 0x000fe20000820100 */
[----:B---3--:R-:W-:Y:S02]  /*59b0*/  @UP4 UISETP.NE.U32.AND UP2, UPT, UR4, URZ, UPT ;  /* 0x000000ff0400428c */ /* 0x008fe4000bf45070 */
[----:B------:R-:W-:Y:S02]  /*59c0*/  @UP4 USEL UR4, URZ, 0xffffffff, UP1 ;  /* 0xffffffffff044887 */ /* 0x000fe40008800000 */
[----:B------:R-:W-:Y:S01]  /*59d0*/  @UP4 UISETP.NE.AND.EX UP2, UPT, UR5, URZ, UPT, UP2 ;  /* 0x000000ff0500428c */ /* 0x000fe2000bf45320 */
[----:B------:R-:W-:Y:S01]  /*59e0*/  @P2 VOTEU.ANY UP1, P0 ;  /* 0x0000000000ff2886 */ /* 0x000fe20000020100 */
[----:B------:R-:W-:Y:S02]  /*59f0*/  ISETP.NE.AND P0, PT, R23, 0x1, PT ;  /* 0x000000011700780c */ /* 0x000fe40003f05270 */
[----:B------:R-:W-:Y:S04]  /*5a00*/  @UP4 USEL UR5, URZ, 0xffffffff, UP2 ;  /* 0xffffffffff054887 */ /* 0x000fe80009000000 */
[----:B------:R-:W-:Y:S04]  /*5a10*/  @UP0 USEL UR4, UR5, UR4, !UP1 ;  /* 0x0000000405040287 */ /* 0x000fe8000c800000 */
[----:B------:R-:W-:Y:S03]  /*5a20*/  @UP4 ULOP3.LUT UR4, UR4, 0x1, URZ, 0xc0, !UPT ;  /* 0x0000000104044892 */ /* 0x000fe6000f8ec0ff */
[----:B------:R-:W3:Y:S01]  /*5a30*/  @!P0 LDC R0, c[0x0][0xb20] ;  /* 0x0002c800ff008b82 */ /* 0x000ee20000000800 */
[----:B------:R-:W-:Y:S01]  /*5a40*/  UISETP.NE.U32.OR UP0, UPT, UR4, 0x1, !UP4 ;  /* 0x000000010400788c */ /* 0x000fe2000e705470 */
[----:B--2---:R-:W-:Y:S01]  /*5a50*/  @!P0 IMAD.HI.U32 R4, R75, R4, RZ ;  /* 0x000000044b048227 */ /* 0x004fe200078e00ff */
[----:B-1----:R-:W-:Y:S05]  /*5a60*/  @!P0 ISETP.NE.AND P1, PT, R6, 0x1, PT ;  /* 0x000000010600880c */ /* 0x002fea0003f25270 */
[----:B------:R-:W1:Y:S01]  /*5a70*/  @!P0 LDC R3, c[0x0][0xb0c] ;  /* 0x0002c300ff038b82 */ /* 0x000e620000000800 */
[----:B------:R-:W-:Y:S01]  /*5a80*/  @!P0 IMAD.HI.U32 R7, R73, R7, RZ ;  /* 0x0000000749078227 */ /* 0x000fe200078e00ff */
[----:B------:R-:W-:Y:S02]  /*5a90*/  PLOP3.LUT P3, PT, PT, PT, UP0, 0x80, 0x8 ;  /* 0x000000000008781c */ /* 0x000fe40003f6f008 */
[----:B------:R-:W-:Y:S11]  /*5aa0*/  @!P0 SHF.R.U32.HI R4, RZ, R5, R4 ;  /* 0x00000005ff048219 */ /* 0x000ff60000011604 */
[----:B------:R-:W-:Y:S04]  /*5ab0*/  @P3 SHF.L.U32 R9, R142, 0x1f, RZ ;  /* 0x0000001f8e093819 */ /* 0x000fe800000006ff */
[----:B------:R-:W2:Y:S01]  /*5ac0*/  @P3 SYNCS.PHASECHK.TRANS64.TRYWAIT P5, [UR44+0x130], R9 ;  /* 0x00013009ff0035a7 */ /* 0x000ea200080a112c */
[----:B---3--:R-:W-:Y:S02]  /*5ad0*/  @!P0 SHF.R.U32.HI R0, RZ, R0, R7 ;  /* 0x00000000ff008219 */ /* 0x008fe40000011607 */
[----:B-1----:R-:W-:Y:S02]  /*5ae0*/  @!P0 ISETP.NE.AND P2, PT, R3, 0x1, PT ;  /* 0x000000010300880c */ /* 0x002fe40003f45270 */
[----:B------:R-:W-:Y:S02]  /*5af0*/  @!P0 SEL R5, R73, R0, !P1 ;  /* 0x0000000049058207 */ /* 0x000fe40004800000 */
[----:B------:R-:W-:Y:S05]  /*5b00*/  @!P0 SEL R4, R75, R4, !P2 ;  /* 0x000000044b048207 */ /* 0x000fea0005000000 */
[----:B------:R-:W-:Y:S02]  /*5b10*/  @!P0 IMAD.IADD R0, R5, 0x1, -R4 ;  /* 0x0000000105008824 */ /* 0x000fe400078e0a04 */
[----:B------:R-:W-:Y:S01]  /*5b20*/  @!P0 IMAD.IADD R4, R4, 0x1, -R5 ;  /* 0x0000000104048824 */ /* 0x000fe200078e0a05 */
[----:B------:R1:W3:Y:S01]  /*5b30*/  SYNCS.PHASECHK.TRANS64.TRYWAIT P4, [UR50+0x170], R8 ;  /* 0x00017008ff0075a7 */ /* 0x0002e20008081132 */
[----:B------:R-:W-:Y:S02]  /*5b40*/  @!P0 IMAD R75, R0, R3, R75 ;  /* 0x00000003004b8224 */ /* 0x000fe400078e024b */
[----:B------:R-:W-:Y:S01]  /*5b50*/  @!P0 IMAD R73, R4, R6, R73 ;  /* 0x0000000604498224 */ /* 0x000fe200078e0249 */
[----:B------:R-:W-:Y:S02]  /*5b60*/  PLOP3.LUT P0, PT, PT, PT, PT, 0x8, 0x80 ;  /* 0x000000000080781c */ /* 0x000fe40003f0e170 */
[----:B--2---:R-:W-:Y:S01]  /*5b70*/  @P3 PLOP3.LUT P0, PT, P5, PT, PT, 0x8, 0x80 ;  /* 0x000000000080381c */ /* 0x004fe20002f0e170 */
[----:B------:R-:W-:Y:S01]  /*5b80*/  @!UPT UIADD3 URZ, UPT, UPT, URZ, URZ, URZ ;  /* 0x000000fffffff290 */ /* 0x000fe2000fffe0ff */
[----:B-1----:R-:W-:Y:S11]  /*5b90*/  BRA.U !UP0, `(.L_x_97) ;  /* 0x0000000108a87547 */ /* 0x002ff6000b800000 */
[----:B------:R-:W-:Y:S02]  /*5ba0*/  FSETP.NEU.AND P2, PT, RZ, UR39, PT ;  /* 0x00000027ff007c0b */ /* 0x000fe4000bf4d000 */
[----:B------:R-:W-:Y:S01]  /*5bb0*/  LOP3.LUT P1, RZ, R134, 0xff, RZ, 0xc0, !PT ;  /* 0x000000ff86ff7812 */ /* 0x000fe2000782c0ff */
[----:B------:R-:W-:Y:S01]  /*5bc0*/  @!UPT UIADD3 URZ, UPT, UPT, URZ, URZ, URZ ;  /* 0x000000fffffff290 */ /* 0x000fe2000fffe0ff */
[----:B------:R-:W-:Y:S11]  /*5bd0*/  @!P0 BRA `(.L_x_98) ;  /* 0x00000000000c8947 */ /* 0x000ff60003800000 */
[----:B------:R-:W-:Y:S04]  /*5be0*/  SHF.L.U32 R3, R142, 0x1f, RZ ;  /* 0x0000001f8e037819 */ /* 0x000fe800000006ff */
[----:B------:R-:W1:Y:S02]  /*5bf0*/  SYNCS.PHASECHK.TRANS64.TRYWAIT P0, [UR44+0x130], R3 ;  /* 0x00013003ff0075a7 */ /* 0x000e64000800112c */
[----:B-1----:R-:W-:Y:S05]  /*5c00*/  @!P0 BRA `(.L_x_99) ;  /* 0x0000002c00748947 */ /* 0x002fea0003800000 */
.L_x_98:
[----:B------:R-:W-:Y:S01]  /*5c10*/  UISETP.NE.U32.AND UP0, UPT, UR40, URZ, UPT ;  /* 0x000000ff2800728c */ /* 0x000fe2000bf05070 */
[----:B------:R-:W-:Y:S01]  /*5c20*/  CS2R R80, SRZ ;  /* 0x0000000000507805 */ /* 0x000fe2000001ff00 */
[----:B------:R-:W-:Y:S01]  /*5c30*/  VOTEU.ANY UP1, P2 ;  /* 0x0000000000ff7886 */ /* 0x000fe20001020100 */
[----:B------:R-:W-:Y:S01]  /*5c40*/  USEL UR4, URZ, 0xffffffff, UP1 ;  /* 0xffffffffff047887 */ /* 0x000fe20008800000 */
[----:B------:R-:W-:Y:S01]  /*5c50*/  CS2R R78, SRZ ;  /* 0x00000000004e7805 */ /* 0x000fe2000001ff00 */
[----:B------:R-:W-:Y:S01]  /*5c60*/  UISETP.NE.AND.EX UP0, UPT, UR41, URZ, UPT, UP0 ;  /* 0x000000ff2900728c */ /* 0x000fe2000bf05300 */
[----:B------:R-:W-:Y:S02]  /*5c70*/  CS2R R86, SRZ ;  /* 0x0000000000567805 */ /* 0x000fe4000001ff00 */
[----:B------:R-:W-:Y:S02]  /*5c80*/  CS2R R94, SRZ ;  /* 0x00000000005e7805 */ /* 0x000fe4000001ff00 */
[----:B------:R-:W-:Y:S01]  /*5c90*/  CS2R R102, SRZ ;  /* 0x0000000000667805 */ /* 0x000fe2000001ff00 */
[----:B------:R-:W-:Y:S01]  /*5ca0*/  USEL UR5, URZ, 0xffffffff, UP0 ;  /* 0xffffffffff057887 */ /* 0x000fe20008000000 */
[----:B------:R-:W-:Y:S02]  /*5cb0*/  CS2R R110, SRZ ;  /* 0x00000000006e7805 */ /* 0x000fe4000001ff00 */
[----:B------:R-:W-:Y:S01]  /*5cc0*/  CS2R R118, SRZ ;  /* 0x0000000000767805 */ /* 0x000fe2000001ff00 */
[----:B------:R-:W-:Y:S01]  /*5cd0*/  VOTEU.ANY UP0, P1 ;  /* 0x0000000000ff7886 */ /* 0x000fe20000800100 */
[----:B------:R-:W-:Y:S01]  /*5ce0*/  @UP3 USEL UR4, UR5, UR4, !UP0 ;  /* 0x0000000405043287 */ /* 0x000fe2000c000000 */
[----:B------:R-:W-:Y:S03]  /*5cf0*/  LOP3.LUT R142, R142, 0x1, RZ, 0x3c, !PT ;  /* 0x000000018e8e7812 */ /* 0x000fe600078e3cff */
[----:B------:R-:W-:Y:S04]  /*5d00*/  ULOP3.LUT UR4, UR4, 0x1, URZ, 0xc0, !UPT ;  /* 0x0000000104047892 */ /* 0x000fe8000f8ec0ff */
[----:B------:R-:W-:Y:S02]  /*5d10*/  UISETP.NE.U32.AND UP0, UPT, UR4, 0x1, UPT ;  /* 0x000000010400788c */ /* 0x000fe4000bf05070 */
[----:B------:R-:W-:Y:S04]  /*5d20*/  UIADD3 UR4, UPT, UPT, UR44, 0x138, URZ ;  /* 0x000001382c047890 */ /* 0x000fe8000fffe0ff */
[----:B------:R-:W-:Y:S01]  /*5d30*/  PLOP3.LUT P0, PT, PT, PT, UP0, 0x80, 0x8 ;  /* 0x000000000008781c */ /* 0x000fe20003f0f008 */
[----:B------:R-:W-:Y:S11]  /*5d40*/  UPRMT UR4, UR37, 0x654, UR4 ;  /* 0x0000065425047896 */ /* 0x000ff60008000004 */
[----:B------:R-:W-:Y:S01]  /*5d50*/  @!UPT UIADD3 URZ, UPT, UPT, URZ, URZ, URZ ;  /* 0x000000fffffff290 */ /* 0x000fe2000fffe0ff */
[----:B------:R2:W1:Y:S04]  /*5d60*/  @P0 LDS.64 R80, [R139+UR44+0x280] ;  /* 0x0002802c8b500984 */ /* 0x0004680008000a00 */
[----:B------:R2:W1:Y:S04]  /*5d70*/  @P0 LDS.64 R78, [R139+UR44+0x680] ;  /* 0x0006802c8b4e0984 */ /* 0x0004680008000a00 */
[----:B------:R2:W1:Y:S04]  /*5d80*/  @P0 LDS.64 R86, [R139+UR44+0xa80] ;  /* 0x000a802c8b560984 */ /* 0x0004680008000a00 */
[----:B------:R2:W1:Y:S04]  /*5d90*/  @P0 LDS.64 R94, [R139+UR44+0xe80] ;  /* 0x000e802c8b5e0984 */ /* 0x0004680008000a00 */
[----:B------:R2:W1:Y:S04]  /*5da0*/  @P0 LDS.64 R102, [R139+UR44+0x1280] ;  /* 0x0012802c8b660984 */ /* 0x0004680008000a00 */
[----:B------:R2:W1:Y:S04]  /*5db0*/  @P0 LDS.64 R110, [R139+UR44+0x1680] ;  /* 0x0016802c8b6e0984 */ /* 0x0004680008000a00 */
[----:B------:R2:W1:Y:S01]  /*5dc0*/  @P0 LDS.64 R118, [R139+UR44+0x1a80] ;  /* 0x001a802c8b760984 */ /* 0x0004620008000a00 */
[----:B------:R-:W-:Y:S01]  /*5dd0*/  @!PT LDS RZ, [RZ] ;  /* 0x00000000fffff984 */ /* 0x000fe20000000800 */
[----:B------:R-:W-:Y:S01]  /*5de0*/  @!PT LDS RZ, [RZ] ;  /* 0x00000000fffff984 */ /* 0x000fe20000000800 */
[----:B------:R-:W-:Y:S01]  /*5df0*/  @!PT LDS RZ, [RZ] ;  /* 0x00000000fffff984 */ /* 0x000fe20000000800 */
[----:B------:R-:W-:Y:S01]  /*5e00*/  @!PT LDS RZ, [RZ] ;  /* 0x00000000fffff984 */ /* 0x000fe20000000800 */
[----:B------:R4:W-:Y:S06]  /*5e10*/  MEMBAR.ALL.CTA ;  /* 0x0000000000007992 */ /* 0x0009ec0000008000 */
[----:B----4-:R-:W4:Y:S02]  /*5e20*/  FENCE.VIEW.ASYNC.S ;  /* 0x00000000000073c6 */ /* 0x010f240000000000 */
[----:B----4-:R-:W-:Y:S01]  /*5e30*/  SYNCS.ARRIVE.TRANS64.RED.A1T0 RZ, [UR4], RZ ;  /* 0x000000ffffff79a7 */ /* 0x010fe20008100404 */
.L_x_97:
[----:B---3--:R-:W-:Y:S05]  /*5e40*/  @P4 BRA `(.L_x_100) ;  /* 0x0000000000084947 */ /* 0x008fea0003800000 */
[----:B------:R-:W3:Y:S02]  /*5e50*/  SYNCS.PHASECHK.TRANS64.TRYWAIT P0, [UR50+0x170], R8 ;  /* 0x00017008ff0075a7 */ /* 0x000ee40008001132 */
[----:B---3--:R-:W-:Y:S05]  /*5e60*/  @!P0 BRA `(.L_x_101) ;  /* 0x0000002800f48947 */ /* 0x008fea0003800000 */
.L_x_100:
[----:B------:R-:W-:Y:S04]  /*5e70*/  ULEA.HI UR4, UR38, UR38, URZ, 0x1 ;  /* 0x0000002626047291 */ /* 0x000fe8000f8f08ff */
[----:B------:R-:W-:Y:S02]  /*5e80*/  USHF.R.U32.HI UR5, URZ, 0x1, UR4 ;  /* 0x00000001ff057899 */ /* 0x000fe40008011604 */
[----:B------:R-:W-:Y:S04]  /*5e90*/  ULOP3.LUT UR4, UR4, 0xffe, URZ, 0xc0, !UPT ;  /* 0x00000ffe04047892 */ /* 0x000fe8000f8ec0ff */
[----:B------:R-:W-:Y:S01]  /*5ea0*/  UIADD3 UR4, UPT, UPT, -UR4, UR38, URZ ;  /* 0x0000002604047290 */ /* 0x000fe2000fffe1ff */
[----:B------:R-:W-:Y:S04]  /*5eb0*/  IMAD.U32 R5, RZ, RZ, UR5 ;  /* 0x00000005ff057e24 */ /* 0x000fe8000f8e00ff */
[----:B-1----:R-:W-:Y:S01]  /*5ec0*/  IMAD R3, R5, 0x70, R2 ;  /* 0x0000007005037824 */ /* 0x002fe200078e0202 */
[----:B------:R-:W-:Y:S05]  /*5ed0*/  MOV R76, UR4 ;  /* 0x00000004004c7c02 */ /* 0x000fea0008000f00 */
[----:B------:R-:W-:Y:S05]  /*5ee0*/  IMAD R76, R76, 0x100000, R3 ;  /* 0x001000004c4c7824 */ /* 0x000fea00078e0203 */
[----:B------:R-:W-:Y:S04]  /*5ef0*/  SHF.R.U32.HI R7, RZ, 0x15, R76 ;  /* 0x00000015ff077819 */ /* 0x000fe8000001164c */
[----:B------:R-:W-:Y:S11]  /*5f00*/  LOP3.LUT P0, RZ, R7, 0x3, R140, 0x48, !PT ;  /* 0x0000000307ff7812 */ /* 0x000ff6000780488c */
[----:B------:R-:W-:Y:S02]  /*5f10*/  @!UPT UIADD3 URZ, UPT, UPT, URZ, URZ, URZ ;  /* 0x000000fffffff290 */ /* 0x000fe4000fffe0ff */
[----:B------:R-:W-:Y:S05]  /*5f20*/  @!P0 BRA `(.L_x_102) ;  /* 0x0000000000408947 */ /* 0x000fea0003800000 */
[----:B------:R-:W1:Y:S01]  /*5f30*/  LDCU.64 UR8, c[0x4][0x68] ;  /* 0x01000d00ff0877ac */ /* 0x000e620008000a00 */
[----:B------:R-:W-:Y:S01]  /*5f40*/  MOV R15, 0x0 ;  /* 0x00000000000f7802 */ /* 0x000fe20000000f00 */
[----:B------:R-:W-:Y:S02]  /*5f50*/  HFMA2 R12, -RZ, RZ, 0, 5.9604644775390625e-08 ;  /* 0x00000001ff0c7431 */ /* 0x000fe400000001ff */
[----:B------:R-:W-:Y:S02]  /*5f60*/  IMAD.MOV.U32 R8, RZ, RZ, 0x192 ;  /* 0x00000192ff087424 */ /* 0x000fe400078e00ff */
[----:B------:R-:W-:Y:S01]  /*5f70*/  IMAD.MOV.U32 R13, RZ, RZ, RZ ;  /* 0x000000ffff0d7224 */ /* 0x000fe200078e00ff */
[----:B------:R-:W3:Y:S01]  /*5f80*/  LDCU.64 UR6, c[0x4][0x70] ;  /* 0x01000e00ff0677ac */ /* 0x000ee20008000a00 */
[----:B------:R-:W2:Y:S01]  /*5f90*/  LDC.64 R14, c[0x4][R15] ;  /* 0x010000000f0e7b82 */ /* 0x000ea20000000a00 */
[----:B------:R-:W4:Y:S01]  /*5fa0*/  LDCU.64 UR4, c[0x4][0x8] ;  /* 0x01000100ff0477ac */ /* 0x000f220008000a00 */
[----:B-1----:R-:W-:Y:S01]  /*5fb0*/  MOV R5, UR9 ;  /* 0x0000000900057c02 */ /* 0x002fe20008000f00 */
[----:B------:R-:W-:Y:S01]  /*5fc0*/  IMAD.U32 R4, RZ, RZ, UR8 ;  /* 0x00000008ff047e24 */ /* 0x000fe2000f8e00ff */
[----:B---3--:R-:W-:Y:S01]  /*5fd0*/  MOV R7, UR7 ;  /* 0x0000000700077c02 */ /* 0x008fe20008000f00 */
[----:B------:R-:W-:Y:S01]  /*5fe0*/  IMAD.U32 R6, RZ, RZ, UR6 ;  /* 0x00000006ff067e24 */ /* 0x000fe2000f8e00ff */
[----:B----4-:R-:W-:Y:S01]  /*5ff0*/  MOV R11, UR5 ;  /* 0x00000005000b7c02 */ /* 0x010fe20008000f00 */
[----:B------:R-:W-:Y:S02]  /*6000*/  IMAD.U32 R10, RZ, RZ, UR4 ;  /* 0x00000004ff0a7e24 */ /* 0x000fe4000f8e00ff */
[----:B------:R-:W-:Y:S07]  /*6010*/  LEPC R20, `(.L_x_102) ;  /* 0x000000001014794e */ /* 0x000fee0000000000 */
[----:B--2--5:R-:W-:Y:S05]  /*6020*/  CALL.ABS.NOINC R14 ;  /* 0x000000000e007343 */ /* 0x024fea0003c00000 */
.L_x_102:
[----:B------:R-:W-:Y:S05]  /*6030*/  WARPSYNC.ALL ;  /* 0x0000000000007948 */ /* 0x000fea0003800000 */
[C---:B------:R-:W-:Y:S01]  /*6040*/  R2UR UR4, R76.reuse ;  /* 0x000000004c0472ca */ /* 0x040fe200000e0000 */
[----:B------:R-:W-:Y:S05]  /*6050*/  VIADD R3, R76, 0x10 ;  /* 0x000000104c037836 */ /* 0x000fea0000000000 */
[----:B------:R-:W-:Y:S04]  /*6060*/  SHF.R.U32.HI R3, RZ, 0x15, R3 ;  /* 0x00000015ff037819 */ /* 0x000fe80000011603 */
[----:B------:R-:W-:Y:S03]  /*6070*/  LOP3.LUT P0, RZ, R3, 0x3, R140, 0x48, !PT ;  /* 0x0000000303ff7812 */ /* 0x000fe6000780488c */
[----:B------:R-:W1:Y:S01]  /*6080*/  LDTM.16dp32bit_t0_t15.x8 R64, tmem[UR4] ;  /* 0x00000004004079ee */ /* 0x000e620008980000 */
[----:B------:R-:W3:Y:S09]  /*6090*/  LDTM.16dp32bit_t16_t31.x8 R64, tmem[UR4+0x8] ;  /* 0x00000804004079ee */ /* 0x000ef200089a0000 */
[----:B---3--:R-:W-:Y:S05]  /*60a0*/  @!P0 BRA `(.L_x_103) ;  /* 0x0000000000408947 */ /* 0x008fea0003800000 */
[----:B------:R-:W3:Y:S01]  /*60b0*/  LDCU.64 UR8, c[0x4][0x68] ;  /* 0x01000d00ff0877ac */ /* 0x000ee20008000a00 */
[----:B------:R-:W-:Y:S01]  /*60c0*/  MOV R15, 0x0 ;  /* 0x00000000000f7802 */ /* 0x000fe20000000f00 */
[----:B------:R-:W-:Y:S02]  /*60d0*/  HFMA2 R12, -RZ, RZ, 0, 5.9604644775390625e-08 ;  /* 0x00000001ff0c7431 */ /* 0x000fe400000001ff */
[----:B------:R-:W-:Y:S02]  /*60e0*/  IMAD.MOV.U32 R8, RZ, RZ, 0x192 ;  /* 0x00000192ff087424 */ /* 0x000fe400078e00ff */
[----:B------:R-:W-:Y:S01]  /*60f0*/  IMAD.MOV.U32 R13, RZ, RZ, RZ ;  /* 0x000000ffff0d7224 */ /* 0x000fe200078e00ff */
[----:B------:R-:W2:Y:S01]  /*6100*/  LDCU.64 UR6, c[0x4][0x70] ;  /* 0x01000e00ff0677ac */ /* 0x000ea20008000a00 */
[----:B------:R-:W1:Y:S01]  /*6110*/  LDC.64 R14, c[0x4][R15] ;  /* 0x010000000f0e7b82 */ /* 0x000e620000000a00 */
[----:B------:R-:W4:Y:S01]  /*6120*/  LDCU.64 UR4, c[0x4][0x8] ;  /* 0x01000100ff0477ac */ /* 0x000f220008000a00 */
[----:B---3--:R-:W-:Y:S01]  /*6130*/  MOV R5, UR9 ;  /* 0x0000000900057c02 */ /* 0x008fe20008000f00 */
[----:B------:R-:W-:Y:S01]  /*6140*/  IMAD.U32 R4, RZ, RZ, UR8 ;  /* 0x00000008ff047e24 */ /* 0x000fe2000f8e00ff */
[----:B--2---:R-:W-:Y:S01]  /*6150*/  MOV R7, UR7 ;  /* 0x0000000700077c02 */ /* 0x004fe20008000f00 */
[----:B------:R-:W-:Y:S01]  /*6160*/  IMAD.U32 R6, RZ, RZ, UR6 ;  /* 0x00000006ff067e24 */ /* 0x000fe2000f8e00ff */
[----:B----4-:R-:W-:Y:S01]  /*6170*/  MOV R11, UR5 ;  /* 0x00000005000b7c02 */ /* 0x010fe20008000f00 */
[----:B------:R-:W-:Y:S02]  /*6180*/  IMAD.U32 R10, RZ, RZ, UR4 ;  /* 0x00000004ff0a7e24 */ /* 0x000fe4000f8e00ff */
[----:B------:R-:W-:Y:S07]  /*6190*/  LEPC R20, `(.L_x_103) ;  /* 0x000000001014794e */ /* 0x000fee0000000000 */
[----:B-1---5:R-:W-:Y:S05]  /*61a0*/  CALL.ABS.NOINC R14 ;  /* 0x000000000e007343 */ /* 0x022fea0003c00000 */
.L_x_103:
[----:B------:R-:W-:Y:S05]  /*61b0*/  WARPSYNC.ALL ;  /* 0x0000000000007948 */ /* 0x000fea0003800000 */
[C---:B------:R-:W-:Y:S01]  /*61c0*/  R2UR UR4, R76.reuse ;  /* 0x000000004c0472ca */ /* 0x040fe200000e0000 */
[----:B------:R-:W-:Y:S05]  /*61d0*/  VIADD R3, R76, 0x20 ;  /* 0x000000204c037836 */ /* 0x000fea0000000000 */
[----:B------:R-:W-:Y:S04]  /*61e0*/  SHF.R.U32.HI R3, RZ, 0x15, R3 ;  /* 0x00000015ff037819 */ /* 0x000fe80000011603 */
[----:B------:R-:W-:Y:S03]  /*61f0*/  LOP3.LUT P0, RZ, R3, 0x3, R140, 0x48, !PT ;  /* 0x0000000303ff7812 */ /* 0x000fe6000780488c */
[----:B------:R-:W3:Y:S01]  /*6200*/  LDTM.16dp32bit_t0_t15.x8 R56, tmem[UR4+0x10] ;  /* 0x00001004003879ee */ /* 0x000ee20008980000 */
[----:B------:R-:W1:Y:S09]  /*6210*/  LDTM.16dp32bit_t16_t31.x8 R56, tmem[UR4+0x18] ;  /* 0x00001804003879ee */ /* 0x000e7200089a0000 */
[----:B-1----:R-:W-:Y:S05]  /*6220*/  @!P0 BRA `(.L_x_104) ;  /* 0x0000000000408947 */ /* 0x002fea0003800000 */
[----:B------:R-:W1:Y:S01]  /*6230*/  LDCU.64 UR8, c[0x4][0x68] ;  /* 0x01000d00ff0877ac */ /* 0x000e620008000a00 */
[----:B------:R-:W-:Y:S01]  /*6240*/  MOV R15, 0x0 ;  /* 0x00000000000f7802 */ /* 0x000fe20000000f00 */
[----:B------:R-:W-:Y:S02]  /*6250*/  HFMA2 R12, -RZ, RZ, 0, 5.9604644775390625e-08 ;  /* 0x00000001ff0c7431 */ /* 0x000fe400000001ff */
[----:B------:R-:W-:Y:S02]  /*6260*/  IMAD.MOV.U32 R8, RZ, RZ, 0x192 ;  /* 0x00000192ff087424 */ /* 0x000fe400078e00ff */
[----:B------:R-:W-:Y:S01]  /*6270*/  IMAD.MOV.U32 R13, RZ, RZ, RZ ;  /* 0x000000ffff0d7224 */ /* 0x000fe200078e00ff */
[----:B------:R-:W2:Y:S01]  /*6280*/  LDCU.64 UR6, c[0x4][0x70] ;  /* 0x01000e00ff0677ac */ /* 0x000ea20008000a00 */
[----:B------:R-:W3:Y:S01]  /*6290*/  LDC.64 R14, c[0x4][R15] ;  /* 0x010000000f0e7b82 */ /* 0x000ee20000000a00 */
[----:B------:R-:W4:Y:S01]  /*62a0*/  LDCU.64 UR4, c[0x4][0x8] ;  /* 0x01000100ff0477ac */ /* 0x000f220008000a00 */
[----:B-1----:R-:W-:Y:S01]  /*62b0*/  MOV R5, UR9 ;  /* 0x0000000900057c02 */ /* 0x002fe20008000f00 */
[----:B------:R-:W-:Y:S01]  /*62c0*/  IMAD.U32 R4, RZ, RZ, UR8 ;  /* 0x00000008ff047e24 */ /* 0x000fe2000f8e00ff */
[----:B--2---:R-:W-:Y:S01]  /*62d0*/  MOV R7, UR7 ;  /* 0x0000000700077c02 */ /* 0x004fe20008000f00 */
[----:B------:R-:W-:Y:S01]  /*62e0*/  IMAD.U32 R6, RZ, RZ, UR6 ;  /* 0x00000006ff067e24 */ /* 0x000fe2000f8e00ff */
[----:B----4-:R-:W-:Y:S01]  /*62f0*/  MOV R11, UR5 ;  /* 0x00000005000b7c02 */ /* 0x010fe20008000f00 */
[----:B------:R-:W-:Y:S02]  /*6300*/  IMAD.U32 R10, RZ, RZ, UR4 ;  /* 0x00000004ff0a7e24 */ /* 0x000fe4000f8e00ff */
[----:B------:R-:W-:Y:S07]  /*6310*/  LEPC R20, `(.L_x_104) ;  /* 0x000000001014794e */ /* 0x000fee0000000000 */
[----:B---3-5:R-:W-:Y:S05]  /*6320*/  CALL.ABS.NOINC R14 ;  /* 0x000000000e007343 */ /* 0x028fea0003c00000 */
.L_x_104:
[----:B------:R-:W-:Y:S05]  /*6330*/  WARPSYNC.ALL ;  /* 0x0000000000007948 */ /* 0x000fea0003800000 */
[C---:B------:R-:W-:Y:S01]  /*6340*/  R2UR UR4, R76.reuse ;  /* 0x000000004c0472ca */ /* 0x040fe200000e0000 */
[----:B------:R-:W-:Y:S05]  /*6350*/  VIADD R3, R76, 0x30 ;  /* 0x000000304c037836 */ /* 0x000fea0000000000 */
[----:B------:R-:W-:Y:S04]  /*6360*/  SHF.R.U32.HI R3, RZ, 0x15, R3 ;  /* 0x00000015ff037819 */ /* 0x000fe80000011603 */
[----:B------:R-:W-:Y:S03]  /*6370*/  LOP3.LUT P0, RZ, R3, 0x3, R140, 0x48, !PT ;  /* 0x0000000303ff7812 */ /* 0x000fe6000780488c */
[----:B------:R-:W1:Y:S01]  /*6380*/  LDTM.16dp32bit_t0_t15.x8 R48, tmem[UR4+0x20] ;  /* 0x00002004003079ee */ /* 0x000e620008980000 */
        /* <DEDUP_REMOVED lines=18> */
.L_x_105:
        /* <DEDUP_REMOVED lines=24> */
.L_x_106:
        /* <DEDUP_REMOVED lines=24> */
.L_x_107:
        /* <DEDUP_REMOVED lines=24> */
.L_x_108:
[----:B------:R-:W-:Y:S01]  /*6930*/  ISETP.NE.AND P0, PT, R145, RZ, PT ;  /* 0x000000ff9100720c */ /* 0x000fe20003f05270 */
[----:B------:R-:W-:Y:S05]  /*6940*/  WARPSYNC.ALL ;  /* 0x0000000000007948 */ /* 0x000fea0003800000 */
[----:B------:R-:W-:Y:S01]  /*6950*/  R2UR UR4, R76 ;  /* 0x000000004c0472ca */ /* 0x000fe200000e0000 */
[----:B------:R-:W-:Y:S01]  /*6960*/  UIADD3 UR5, UPT, UPT, UR50, 0x190, URZ ;  /* 0x0000019032057890 */ /* 0x000fe2000fffe0ff */
[----:B------:R-:W-:Y:S01]  /*6970*/  F2FP.F16.E4M3.UNPACK_B R0, R80 ;  /* 0x00000050ff00723e */ /* 0x000fe200020006ff */
[C---:B----45:R-:W-:Y:S01]  /*6980*/  FMUL R64, R74.reuse, R64 ;  /* 0x000000404a407220 */ /* 0x070fe20000400000 */
[----:B------:R-:W-:Y:S01]  /*6990*/  F2FP.F16.E4M3.UNPACK_B R80, R80.H1 ;  /* 0x00000050ff50723e */ /* 0x000fe200030006ff */
[----:B------:R-:W-:Y:S01]  /*69a0*/  UPRMT UR5, UR37, 0x654, UR5 ;  /* 0x0000065425057896 */ /* 0x000fe20008000005 */
[-C--:B------:R-:W-:Y:S01]  /*69b0*/  F2FP.F16.E4M3.UNPACK_B R14, R81.reuse ;  /* 0x00000051ff0e723e */ /* 0x080fe200020006ff */
[--C-:B------:R-:W-:Y:S01]  /*69c0*/  HADD2.F32 R3, -RZ, R0.reuse.H0_H0 ;  /* 0x20000000ff037230 */ /* 0x100fe20000004100 */
[----:B------:R-:W-:Y:S01]  /*69d0*/  F2FP.F16.E4M3.UNPACK_B R20, R81.H1 ;  /* 0x00000051ff14723e */ /* 0x000fe200030006ff */
[----:B------:R-:W-:Y:S02]  /*69e0*/  HADD2.F32 R0, -RZ, R0.H1_H1 ;  /* 0x30000000ff007230 */ /* 0x000fe40000004100 */
[----:B------:R-:W-:Y:S01]  /*69f0*/  FMUL R65, R74, R65 ;  /* 0x000000414a417220 */ /* 0x000fe20000400000 */
[----:B------:R-:W-:Y:S02]  /*6a00*/  HADD2.F32 R13, -RZ, R80.H0_H0 ;  /* 0x20000050ff0d7230 */ /* 0x000fe40000004100 */
[----:B------:R-:W-:Y:S01]  /*6a10*/  FFMA R64, R3, UR39, R64 ;  /* 0x0000002703407c23 */ /* 0x000fe20008000040 */
[----:B------:R-:W-:Y:S01]  /*6a20*/  LDTM.16dp32bit_t0_t15.x8 R4, tmem[UR4+0x60] ;  /* 0x00006004000479ee */ /* 0x000fe20008980000 */
[----:B------:R-:W1:Y:S01]  /*6a30*/  LDTM.16dp32bit_t16_t31.x8 R4, tmem[UR4+0x68] ;  /* 0x00006804000479ee */ /* 0x000e6200089a0000 */
[----:B------:R-:W-:Y:S01]  /*6a40*/  NOP ;  /* 0x0000000000007918 */ /* 0x000fe20000000000 */
[----:B-1----:R-:W-:Y:S01]  /*6a50*/  SYNCS.ARRIVE.TRANS64.RED.A1T0 RZ, [UR5], RZ ;  /* 0x000000ffffff79a7 */ /* 0x002fe20008100405 */
[----:B------:R-:W-:Y:S01]  /*6a60*/  FFMA R65, R0, UR39, R65 ;  /* 0x0000002700417c23 */ /* 0x000fe20008000041 */
[--C-:B------:R-:W-:Y:S02]  /*6a70*/  HADD2.F32 R15, -RZ, R14.reuse.H0_H0 ;  /* 0x2000000eff0f7230 */ /* 0x100fe40000004100 */
[C---:B------:R-:W-:Y:S01]  /*6a80*/  FMUL R68, R74.reuse, R68 ;  /* 0x000000444a447220 */ /* 0x040fe20000400000 */
[----:B------:R-:W-:Y:S02]  /*6a90*/  HADD2.F32 R14, -RZ, R14.H1_H1 ;  /* 0x3000000eff0e7230 */ /* 0x000fe40000004100 */
[C---:B------:R-:W-:Y:S01]  /*6aa0*/  FMUL R69, R74.reuse, R69 ;  /* 0x000000454a457220 */ /* 0x040fe20000400000 */
[C---:B---3--:R-:W-:Y:S01]  /*6ab0*/  FMUL R56, R74.reuse, R56 ;  /* 0x000000384a387220 */ /* 0x048fe20000400000 */
[C---:B------:R-:W-:Y:S01]  /*6ac0*/  FMUL R57, R74.reuse, R57 ;  /* 0x000000394a397220 */ /* 0x040fe20000400000 */
[C---:B------:R-:W-:Y:S01]  /*6ad0*/  FMUL R60, R74.reuse, R60 ;  /* 0x0000003c4a3c7220 */ /* 0x040fe20000400000 */
[----:B------:R-:W-:Y:S01]  /*6ae0*/  F2FP.F16.E4M3.UNPACK_B R81, R78 ;  /* 0x0000004eff51723e */ /* 0x000fe200020006ff */
[C---:B------:R-:W-:Y:S01]  /*6af0*/  FMUL R61, R74.reuse, R61 ;  /* 0x0000003d4a3d7220 */ /* 0x040fe20000400000 */
[C---:B------:R-:W-:Y:S01]  /*6b00*/  FMUL R48, R74.reuse, R48 ;  /* 0x000000304a307220 */ /* 0x040fe20000400000 */
[----:B------:R-:W-:Y:S01]  /*6b10*/  F2FP.F16.E4M3.UNPACK_B R82, R79 ;  /* 0x0000004fff52723e */ /* 0x000fe200020006ff */
[----:B------:R-:W-:Y:S02]  /*6b20*/  HADD2.F32 R12, -RZ, R80.H1_H1 ;  /* 0x30000050ff0c7230 */ /* 0x000fe40000004100 */
[C---:B------:R-:W-:Y:S01]  /*6b30*/  FMUL R49, R74.reuse, R49 ;  /* 0x000000314a317220 */ /* 0x040fe20000400000 */
[--C-:B------:R-:W-:Y:S02]  /*6b40*/  HADD2.F32 R77, -RZ, R81.reuse.H0_H0 ;  /* 0x20000051ff4d7230 */ /* 0x100fe40000004100 */
[C---:B------:R-:W-:Y:S01]  /*6b50*/  FMUL R52, R74.reuse, R52 ;  /* 0x000000344a347220 */ /* 0x040fe20000400000 */
[----:B------:R-:W-:Y:S01]  /*6b60*/  F2FP.F16.E4M3.UNPACK_B R80, R78.H1 ;  /* 0x0000004eff50723e */ /* 0x000fe200030006ff */
[----:B------:R-:W-:Y:S02]  /*6b70*/  HADD2.F32 R78, -RZ, R81.H1_H1 ;  /* 0x30000051ff4e7230 */ /* 0x000fe40000004100 */
[C---:B------:R-:W-:Y:S01]  /*6b80*/  FMUL R53, R74.reuse, R53 ;  /* 0x000000354a357220 */ /* 0x040fe20000400000 */
[--C-:B------:R-:W-:Y:S02]  /*6b90*/  HADD2.F32 R81, -RZ, R82.reuse.H0_H0 ;  /* 0x20000052ff517230 */ /* 0x100fe40000004100 */
[C---:B------:R-:W-:Y:S01]  /*6ba0*/  FMUL R40, R74.reuse, R40 ;  /* 0x000000284a287220 */ /* 0x040fe20000400000 */
[----:B------:R-:W-:Y:S01]  /*6bb0*/  F2FP.F16.E4M3.UNPACK_B R84, R79.H1 ;  /* 0x0000004fff54723e */ /* 0x000fe200030006ff */
[----:B------:R-:W-:Y:S02]  /*6bc0*/  HADD2.F32 R82, -RZ, R82.H1_H1 ;  /* 0x30000052ff527230 */ /* 0x000fe40000004100 */
[C---:B------:R-:W-:Y:S01]  /*6bd0*/  FMUL R41, R74.reuse, R41 ;  /* 0x000000294a297220 */ /* 0x040fe20000400000 */
[C---:B------:R-:W-:Y:S01]  /*6be0*/  FMUL R44, R74.reuse, R44 ;  /* 0x0000002c4a2c7220 */ /* 0x040fe20000400000 */
[----:B------:R-:W-:Y:S01]  /*6bf0*/  F2FP.F16.E4M3.UNPACK_B R89, R86 ;  /* 0x00000056ff59723e */ /* 0x000fe200020006ff */
[C---:B------:R-:W-:Y:S01]  /*6c00*/  FMUL R45, R74.reuse, R45 ;  /* 0x0000002d4a2d7220 */ /* 0x040fe20000400000 */
[C---:B------:R-:W-:Y:S01]  /*6c10*/  FMUL R32, R74.reuse, R32 ;  /* 0x000000204a207220 */ /* 0x040fe20000400000 */
[----:B------:R-:W-:Y:S01]  /*6c20*/  F2FP.F16.E4M3.UNPACK_B R88, R86.H1 ;  /* 0x00000056ff58723e */ /* 0x000fe200030006ff */
[C---:B------:R-:W-:Y:S01]  /*6c30*/  FMUL R33, R74.reuse, R33 ;  /* 0x000000214a217220 */ /* 0x040fe20000400000 */
[--C-:B------:R-:W-:Y:S02]  /*6c40*/  HADD2.F32 R85, -RZ, R89.reuse.H0_H0 ;  /* 0x20000059ff557230 */ /* 0x100fe40000004100 */
[C---:B------:R-:W-:Y:S01]  /*6c50*/  FMUL R36, R74.reuse, R36 ;  /* 0x000000244a247220 */ /* 0x040fe20000400000 */
[----:B------:R-:W-:Y:S01]  /*6c60*/  F2FP.F16.E4M3.UNPACK_B R90, R87 ;  /* 0x00000057ff5a723e */ /* 0x000fe200020006ff */
[----:B------:R-:W-:Y:S02]  /*6c70*/  HADD2.F32 R86, -RZ, R89.H1_H1 ;  /* 0x30000059ff567230 */ /* 0x000fe40000004100 */
[C---:B------:R-:W-:Y:S01]  /*6c80*/  FMUL R37, R74.reuse, R37 ;  /* 0x000000254a257220 */ /* 0x040fe20000400000 */
[C---:B------:R-:W-:Y:S01]  /*6c90*/  FMUL R24, R74.reuse, R24 ;  /* 0x000000184a187220 */ /* 0x040fe20000400000 */
[----:B------:R-:W-:Y:S01]  /*6ca0*/  F2FP.F16.E4M3.UNPACK_B R92, R87.H1 ;  /* 0x00000057ff5c723e */ /* 0x000fe200030006ff */
[--C-:B------:R-:W-:Y:S02]  /*6cb0*/  HADD2.F32 R89, -RZ, R90.reuse.H0_H0 ;  /* 0x2000005aff597230 */ /* 0x100fe40000004100 */
[C---:B------:R-:W-:Y:S01]  /*6cc0*/  FMUL R25, R74.reuse, R25 ;  /* 0x000000194a197220 */ /* 0x040fe20000400000 */
[----:B------:R-:W-:Y:S02]  /*6cd0*/  HADD2.F32 R90, -RZ, R90.H1_H1 ;  /* 0x3000005aff5a7230 */ /* 0x000fe40000004100 */
        /* <DEDUP_REMOVED lines=13> */
[----:B------:R-:W-:Y:S02]  /*6db0*/  HADD2.F32 R97, -RZ, R98.H0_H0 ;  /* 0x20000062ff617230 */ /* 0x000fe40000004100 */
[----:B------:R-:W-:Y:S01]  /*6dc0*/  FMUL R67, R74, R67 ;  /* 0x000000434a437220 */ /* 0x000fe20000400000 */
[----:B------:R-:W-:Y:S02]  /*6dd0*/  HADD2.F32 R21, -RZ, R20.H0_H0 ;  /* 0x20000014ff157230 */ /* 0x000fe40000004100 */
[----:B------:R-:W-:Y:S01]  /*6de0*/  FFMA R66, R13, UR39, R66 ;  /* 0x000000270d427c23 */ /* 0x000fe20008000042 */
[-C--:B------:R-:W-:Y:S01]  /*6df0*/  F2FP.F16.E4M3.UNPACK_B R105, R102.reuse ;  /* 0x00000066ff69723e */ /* 0x080fe200020006ff */
[----:B------:R-:W-:Y:S01]  /*6e00*/  FFMA R67, R12, UR39, R67 ;  /* 0x000000270c437c23 */ /* 0x000fe20008000043 */
[----:B------:R-:W-:Y:S01]  /*6e10*/  FFMA R68, R15, UR39, R68 ;  /* 0x000000270f447c23 */ /* 0x000fe20008000044 */
[----:B------:R-:W-:Y:S01]  /*6e20*/  F2FP.F16.E4M3.UNPACK_B R104, R102.H1 ;  /* 0x00000066ff68723e */ /* 0x000fe200030006ff */
[----:B------:R-:W-:Y:S01]  /*6e30*/  FFMA R69, R14, UR39, R69 ;  /* 0x000000270e457c23 */ /* 0x000fe20008000045 */
[----:B------:R-:W-:Y:S01]  /*6e40*/  HADD2.F32 R98, -RZ, R98.H1_H1 ;  /* 0x30000062ff627230 */ /* 0x000fe20000004100 */
[----:B------:R-:W-:Y:S01]  /*6e50*/  F2FP.SATFINITE.E4M3.F32.PACK_AB_MERGE_C R148, R67, R66, RZ ;  /* 0x000000424394723e */ /* 0x000fe200048070ff */
[--C-:B------:R-:W-:Y:S02]  /*6e60*/  HADD2.F32 R101, -RZ, R105.reuse.H0_H0 ;  /* 0x20000069ff657230 */ /* 0x100fe40000004100 */
[C---:B------:R-:W-:Y:S01]  /*6e70*/  FMUL R70, R74.reuse, R70 ;  /* 0x000000464a467220 */ /* 0x040fe20000400000 */
[----:B------:R-:W-:Y:S01]  /*6e80*/  HADD2.F32 R20, -RZ, R20.H1_H1 ;  /* 0x30000014ff147230 */ /* 0x000fe20000004100 */
[----:B------:R-:W-:Y:S01]  /*6e90*/  F2FP.SATFINITE.E4M3.F32.PACK_AB_MERGE_C R148, R65, R64, R148 ;  /* 0x000000404194723e */ /* 0x000fe20004807094 */
[----:B------:R-:W-:Y:S02]  /*6ea0*/  HADD2.F32 R102, -RZ, R105.H1_H1 ;  /* 0x30000069ff667230 */ /* 0x000fe40000004100 */
[----:B------:R-:W-:Y:S01]  /*6eb0*/  FFMA R70, R21, UR39, R70 ;  /* 0x0000002715467c23 */ /* 0x000fe20008000046 */
[C---:B------:R-:W-:Y:S01]  /*6ec0*/  FMUL R71, R74.reuse, R71 ;  /* 0x000000474a477220 */ /* 0x040fe20000400000 */
[--C-:B------:R-:W-:Y:S02]  /*6ed0*/  HADD2.F32 R79, -RZ, R80.reuse.H0_H0 ;  /* 0x20000050ff4f7230 */ /* 0x100fe40000004100 */
[----:B------:R-:W-:Y:S01]  /*6ee0*/  FMUL R58, R74, R58 ;  /* 0x0000003a4a3a7220 */ /* 0x000fe20000400000 */
[----:B------:R-:W-:Y:S02]  /*6ef0*/  HADD2.F32 R80, -RZ, R80.H1_H1 ;  /* 0x30000050ff507230 */ /* 0x000fe40000004100 */
[----:B------:R-:W-:Y:S01]  /*6f00*/  FFMA R71, R20, UR39, R71 ;  /* 0x0000002714477c23 */ /* 0x000fe20008000047 */
[-C--:B------:R-:W-:Y:S01]  /*6f10*/  F2FP.F16.E4M3.UNPACK_B R106, R103.reuse ;  /* 0x00000067ff6a723e */ /* 0x080fe200020006ff */
[----:B------:R-:W-:Y:S01]  /*6f20*/  FFMA R56, R77, UR39, R56 ;  /* 0x000000274d387c23 */ /* 0x000fe20008000038 */
[----:B------:R-:W-:Y:S01]  /*6f30*/  FFMA R57, R78, UR39, R57 ;  /* 0x000000274e397c23 */ /* 0x000fe20008000039 */
[----:B------:R-:W-:Y:S01]  /*6f40*/  F2FP.F16.E4M3.UNPACK_B R108, R103.H1 ;  /* 0x00000067ff6c723e */ /* 0x000fe200030006ff */
[----:B------:R-:W-:Y:S01]  /*6f50*/  FFMA R58, R79, UR39, R58 ;  /* 0x000000274f3a7c23 */ /* 0x000fe2000800003a */
[----:B------:R-:W-:Y:S01]  /*6f60*/  F2FP.SATFINITE.E4M3.F32.PACK_AB_MERGE_C R149, R71, R70, RZ ;  /* 0x000000464795723e */ /* 0x000fe200048070ff */
[----:B------:R-:W-:Y:S02]  /*6f70*/  HADD2.F32 R105, -RZ, R106.H0_H0 ;  /* 0x2000006aff697230 */ /* 0x000fe40000004100 */
[----:B------:R-:W-:Y:S01]  /*6f80*/  FMUL R59, R74, R59 ;  /* 0x0000003b4a3b7220 */ /* 0x000fe20000400000 */
[----:B------:R-:W-:Y:S01]  /*6f90*/  HADD2.F32 R83, -RZ, R84.H0_H0 ;  /* 0x20000054ff537230 */ /* 0x000fe20000004100 */
[----:B------:R-:W-:Y:S01]  /*6fa0*/  F2FP.SATFINITE.E4M3.F32.PACK_AB_MERGE_C R149, R69, R68, R149 ;  /* 0x000000444595723e */ /* 0x000fe20004807095 */
[----:B------:R-:W-:Y:S02]  /*6fb0*/  HADD2.F32 R106, -RZ, R106.H1_H1 ;  /* 0x3000006aff6a7230 */ /* 0x000fe40000004100 */
[----:B------:R-:W-:Y:S01]  /*6fc0*/  FFMA R59, R80, UR39, R59 ;  /* 0x00000027503b7c23 */ /* 0x000fe2000800003b */
[----:B------:R-:W-:Y:S01]  /*6fd0*/  FFMA R60, R81, UR39, R60 ;  /* 0x00000027513c7c23 */ /* 0x000fe2000800003c */
[----:B------:R-:W-:Y:S01]  /*6fe0*/  FFMA R61, R82, UR39, R61 ;  /* 0x00000027523d7c23 */ /* 0x000fe2000800003d */
[----:B------:R1:W-:Y:S01]  /*6ff0*/  STS.64 [R139+UR44+0x1e80], R148 ;  /* 0x001e80948b007988 */ /* 0x0003e20008000a2c */
[C---:B------:R-:W-:Y:S01]  /*7000*/  FMUL R62, R74.reuse, R62 ;  /* 0x0000003e4a3e7220 */ /* 0x040fe20000400000 */
[----:B------:R-:W-:Y:S01]  /*7010*/  F2FP.SATFINITE.E4M3.F32.PACK_AB_MERGE_C R150, R59, R58, RZ ;  /* 0x0000003a3b96723e */ /* 0x000fe200048070ff */
[----:B------:R-:W-:Y:S02]  /*7020*/  HADD2.F32 R84, -RZ, R84.H1_H1 ;  /* 0x30000054ff547230 */ /* 0x000fe40000004100 */
[----:B------:R-:W-:Y:S01]  /*7030*/  FMUL R63, R74, R63 ;  /* 0x0000003f4a3f7220 */ /* 0x000fe20000400000 */
[--C-:B------:R-:W-:Y:S01]  /*7040*/  HADD2.F32 R87, -RZ, R88.reuse.H0_H0 ;  /* 0x20000058ff577230 */ /* 0x100fe20000004100 */
[----:B------:R-:W-:Y:S01]  /*7050*/  F2FP.SATFINITE.E4M3.F32.PACK_AB_MERGE_C R150, R57, R56, R150 ;  /* 0x000000383996723e */ /* 0x000fe20004807096 */
[----:B------:R-:W-:Y:S01]  /*7060*/  FFMA R62, R83, UR39, R62 ;  /* 0x00000027533e7c23 */ /* 0x000fe2000800003e */
[----:B------:R-:W-:Y:S01]  /*7070*/  FFMA R63, R84, UR39, R63 ;  /* 0x00000027543f7c23 */ /* 0x000fe2000800003f */
[----:B------:R-:W-:Y:S01]  /*7080*/  FFMA R48, R85, UR39, R48 ;  /* 0x0000002755307c23 */ /* 0x000fe20008000030 */
[----:B------:R-:W-:Y:S01]  /*7090*/  F2FP.F16.E4M3.UNPACK_B R113, R110 ;  /* 0x0000006eff71723e */ /* 0x000fe200020006ff */
[----:B------:R-:W-:Y:S01]  /*70a0*/  FFMA R49, R86, UR39, R49 ;  /* 0x0000002756317c23 */ /* 0x000fe20008000031 */
        /* <DEDUP_REMOVED lines=9> */
[----:B------:R-:W-:Y:S01]  /*7140*/  F2FP.F16.E4M3.UNPACK_B R112, R110.H1 ;  /* 0x0000006eff70723e */ /* 0x000fe200030006ff */
[----:B------:R3:W-:Y:S01]  /*7150*/  STS.64 [R139+UR44+0x2280], R150 ;  /* 0x002280968b007988 */ /* 0x0007e20008000a2c */
[----:B------:R-:W-:Y:S01]  /*7160*/  FFMA R53, R90, UR39, R53 ;  /* 0x000000275a357c23 */ /* 0x000fe20008000035 */
[----:B------:R-:W-:Y:S01]  /*7170*/  F2FP.SATFINITE.E4M3.F32.PACK_AB_MERGE_C R152, R51, R50, RZ ;  /* 0x000000323398723e */ /* 0x000fe200048070ff */
[--C-:B------:R-:W-:Y:S02]  /*7180*/  HADD2.F32 R109, -RZ, R113.reuse.H0_H0 ;  /* 0x20000071ff6d7230 */ /* 0x100fe40000004100 */
[C---:B------:R-:W-:Y:S01]  /*7190*/  FMUL R54, R74.reuse, R54 ;  /* 0x000000364a367220 */ /* 0x040fe20000400000 */
[----:B------:R-:W-:Y:S01]  /*71a0*/  HADD2.F32 R92, -RZ, R92.H1_H1 ;  /* 0x3000005cff5c7230 */ /* 0x000fe20000004100 */
[----:B-1----:R-:W-:Y:S01]  /*71b0*/  F2FP.SATFINITE.E4M3.F32.PACK_AB_MERGE_C R148, R49, R48, R152 ;  /* 0x000000303194723e */ /* 0x002fe20004807098 */
        /* <DEDUP_REMOVED lines=20> */
[----:B------:R-:W-:Y:S01]  /*7300*/  FMUL R46, R74, R46 ;  /* 0x0000002e4a2e7220 */ /* 0x000fe20000400000 */
[----:B------:R1:W-:Y:S01]  /*7310*/  STS.64 [R139+UR44+0x2680], R148 ;  /* 0x002680948b007988 */ /* 0x0003e20008000a2c */
[----:B------:R-:W-:Y:S02]  /*7320*/  HADD2.F32 R100, -RZ, R100.H1_H1 ;  /* 0x30000064ff647230 */ /* 0x000fe40000004100 */
[----:B------:R-:W-:Y:S01]  /*7330*/  FFMA R45, R98, UR39, R45 ;  /* 0x00000027622d7c23 */ /* 0x000fe2000800002d */
[----:B------:R-:W-:Y:S01]  /*7340*/  F2FP.F16.E4M3.UNPACK_B R121, R118 ;  /* 0x00000076ff79723e */ /* 0x000fe200020006ff */
[----:B------:R-:W-:Y:S01]  /*7350*/  FFMA R46, R99, UR39, R46 ;  /* 0x00000027632e7c23 */ /* 0x000fe2000800002e */
[----:B---3--:R-:W-:Y:S01]  /*7360*/  F2FP.SATFINITE.E4M3.F32.PACK_AB_MERGE_C R150, R43, R42, RZ ;  /* 0x0000002a2b96723e */ /* 0x008fe200048070ff */
[C---:B------:R-:W-:Y:S01]  /*7370*/  FMUL R47, R74.reuse, R47 ;  /* 0x0000002f4a2f7220 */ /* 0x040fe20000400000 */
[--C-:B------:R-:W-:Y:S02]  /*7380*/  HADD2.F32 R103, -RZ, R104.reuse.H0_H0 ;  /* 0x20000068ff677230 */ /* 0x100fe40000004100 */
[----:B------:R-:W-:Y:S01]  /*7390*/  FMUL R34, R74, R34 ;  /* 0x000000224a227220 */ /* 0x000fe20000400000 */
[----:B------:R-:W-:Y:S01]  /*73a0*/  HADD2.F32 R104, -RZ, R104.H1_H1 ;  /* 0x30000068ff687230 */ /* 0x000fe20000004100 */
[----:B------:R-:W-:Y:S01]  /*73b0*/  F2FP.SATFINITE.E4M3.F32.PACK_AB_MERGE_C R150, R41, R40, R150 ;  /* 0x000000282996723e */ /* 0x000fe20004807096 */
[----:B------:R-:W-:Y:S01]  /*73c0*/  FFMA R47, R100, UR39, R47 ;  /* 0x00000027642f7c23 */ /* 0x000fe2000800002f */
[----:B------:R-:W-:Y:S01]  /*73d0*/  FMUL R35, R74, R35 ;  /* 0x000000234a237220 */ /* 0x000fe20000400000 */
[----:B------:R-:W-:Y:S01]  /*73e0*/  FFMA R32, R101, UR39, R32 ;  /* 0x0000002765207c23 */ /* 0x000fe20008000020 */
[----:B------:R-:W-:Y:S01]  /*73f0*/  FFMA R33, R102, UR39, R33 ;  /* 0x0000002766217c23 */ /* 0x000fe20008000021 */
[--C-:B------:R-:W-:Y:S02]  /*7400*/  HADD2.F32 R107, -RZ, R108.reuse.H0_H0 ;  /* 0x2000006cff6b7230 */ /* 0x100fe40000004100 */
[----:B------:R-:W-:Y:S01]  /*7410*/  FFMA R34, R103, UR39, R34 ;  /* 0x0000002767227c23 */ /* 0x000fe20008000022 */
[----:B------:R-:W-:Y:S01]  /*7420*/  FMUL R38, R74, R38 ;  /* 0x000000264a267220 */ /* 0x000fe20000400000 */
[----:B------:R-:W-:Y:S02]  /*7430*/  HADD2.F32 R108, -RZ, R108.H1_H1 ;  /* 0x3000006cff6c7230 */ /* 0x000fe40000004100 */
        /* <DEDUP_REMOVED lines=11> */
[----:B------:R-:W-:Y:S01]  /*74f0*/  F2FP.F16.E4M3.UNPACK_B R120, R118.H1 ;  /* 0x00000076ff78723e */ /* 0x000fe200030006ff */
[----:B------:R-:W-:Y:S01]  /*7500*/  FFMA R25, R110, UR39, R25 ;  /* 0x000000276e197c23 */ /* 0x000fe20008000019 */
[--C-:B------:R-:W-:Y:S02]  /*7510*/  HADD2.F32 R115, -RZ, R116.reuse.H0_H0 ;  /* 0x20000074ff737230 */ /* 0x100fe40000004100 */
[----:B------:R-:W-:Y:S01]  /*7520*/  FFMA R26, R111, UR39, R26 ;  /* 0x000000276f1a7c23 */ /* 0x000fe2000800001a */
[----:B------:R-:W-:Y:S01]  /*7530*/  FMUL R30, R74, R30 ;  /* 0x0000001e4a1e7220 */ /* 0x000fe20000400000 */
[----:B------:R-:W-:Y:S01]  /*7540*/  HADD2.F32 R116, -RZ, R116.H1_H1 ;  /* 0x30000074ff747230 */ /* 0x000fe20000004100 */
[----:B------:R-:W-:Y:S01]  /*7550*/  F2FP.F16.E4M3.UNPACK_B R122, R119 ;  /* 0x00000077ff7a723e */ /* 0x000fe200020006ff */
[--C-:B------:R-:W-:Y:S02]  /*7560*/  HADD2.F32 R117, -RZ, R121.reuse.H0_H0 ;  /* 0x20000079ff757230 */ /* 0x100fe40000004100 */
[----:B------:R-:W-:Y:S01]  /*7570*/  FFMA R27, R112, UR39, R27 ;  /* 0x00000027701b7c23 */ /* 0x000fe2000800001b */
[----:B------:R-:W-:Y:S01]  /*7580*/  FMUL R31, R74, R31 ;  /* 0x0000001f4a1f7220 */ /* 0x000fe20000400000 */
[----:B------:R-:W-:Y:S01]  /*7590*/  FFMA R28, R113, UR39, R28 ;  /* 0x00000027711c7c23 */ /* 0x000fe2000800001c */
[----:B------:R-:W-:Y:S01]  /*75a0*/  HADD2.F32 R118, -RZ, R121.H1_H1 ;  /* 0x30000079ff767230 */ /* 0x000fe20000004100 */
[----:B------:R-:W-:Y:S01]  /*75b0*/  F2FP.F16.E4M3.UNPACK_B R124, R119.H1 ;  /* 0x00000077ff7c723e */ /* 0x000fe200030006ff */
[----:B------:R-:W-:Y:S01]  /*75c0*/  FFMA R29, R114, UR39, R29 ;  /* 0x00000027721d7c23 */ /* 0x000fe2000800001d */
[--C-:B------:R-:W-:Y:S02]  /*75d0*/  HADD2.F32 R119, -RZ, R120.reuse.H0_H0 ;  /* 0x20000078ff777230 */ /* 0x100fe40000004100 */
[----:B------:R-:W-:Y:S01]  /*75e0*/  FFMA R30, R115, UR39, R30 ;  /* 0x00000027731e7c23 */ /* 0x000fe2000800001e */
[----:B------:R-:W-:Y:S02]  /*75f0*/  HADD2.F32 R120, -RZ, R120.H1_H1 ;  /* 0x30000078ff787230 */ /* 0x000fe40000004100 */
[----:B------:R-:W-:Y:S01]  /*7600*/  FMUL R6, R74, R6 ;  /* 0x000000064a067220 */ /* 0x000fe20000400000 */
[--C-:B------:R-:W-:Y:S02]  /*7610*/  HADD2.F32 R121, -RZ, R122.reuse.H0_H0 ;  /* 0x2000007aff797230 */ /* 0x100fe40000004100 */
[----:B------:R-:W-:Y:S01]  /*7620*/  FFMA R31, R116, UR39, R31 ;  /* 0x00000027741f7c23 */ /* 0x000fe2000800001f */
[----:B------:R-:W-:Y:S01]  /*7630*/  FMUL R7, R74, R7 ;  /* 0x000000074a077220 */ /* 0x000fe20000400000 */
[----:B------:R-:W-:Y:S01]  /*7640*/  FFMA R4, R117, UR39, R4 ;  /* 0x0000002775047c23 */ /* 0x000fe20008000004 */
[----:B------:R-:W-:Y:S02]  /*7650*/  HADD2.F32 R122, -RZ, R122.H1_H1 ;  /* 0x3000007aff7a7230 */ /* 0x000fe40000004100 */
[----:B------:R-:W-:Y:S01]  /*7660*/  FFMA R5, R118, UR39, R5 ;  /* 0x0000002776057c23 */ /* 0x000fe20008000005 */
[--C-:B------:R-:W-:Y:S02]  /*7670*/  HADD2.F32 R123, -RZ, R124.reuse.H0_H0 ;  /* 0x2000007cff7b7230 */ /* 0x100fe40000004100 */
[----:B------:R-:W-:Y:S01]  /*7680*/  FFMA R6, R119, UR39, R6 ;  /* 0x0000002777067c23 */ /* 0x000fe20008000006 */
[----:B------:R-:W-:Y:S02]  /*7690*/  HADD2.F32 R124, -RZ, R124.H1_H1 ;  /* 0x3000007cff7c7230 */ /* 0x000fe40000004100 */
[----:B------:R-:W-:Y:S01]  /*76a0*/  FMUL R10, R74, R10 ;  /* 0x0000000a4a0a7220 */ /* 0x000fe20000400000 */
[----:B------:R-:W-:Y:S01]  /*76b0*/  FFMA R7, R120, UR39, R7 ;  /* 0x0000002778077c23 */ /* 0x000fe20008000007 */
[----:B------:R-:W-:Y:S01]  /*76c0*/  FMUL R11, R74, R11 ;  /* 0x0000000b4a0b7220 */ /* 0x000fe20000400000 */
[----:B------:R-:W-:Y:S01]  /*76d0*/  FFMA R8, R121, UR39, R8 ;  /* 0x0000002779087c23 */ /* 0x000fe20008000008 */
[----:B------:R-:W-:Y:S01]  /*76e0*/  FFMA R9, R122, UR39, R9 ;  /* 0x000000277a097c23 */ /* 0x000fe20008000009 */
[----:B------:R-:W-:Y:S01]  /*76f0*/  FFMA R10, R123, UR39, R10 ;  /* 0x000000277b0a7c23 */ /* 0x000fe2000800000a */
[----:B------:R-:W-:Y:S01]  /*7700*/  FFMA R11, R124, UR39, R11 ;  /* 0x000000277c0b7c23 */ /* 0x000fe2000800000b */
[----:B------:R-:W-:Y:S01]  /*7710*/  F2FP.SATFINITE.E4M3.F32.PACK_AB_MERGE_C R156, R31, R30, RZ ;  /* 0x0000001e1f9c723e */ /* 0x000fe200048070ff */
[----:B------:R-:W-:Y:S01]  /*7720*/  UIADD3 UR32, UPT, UPT, UR38, 0x1, URZ ;  /* 0x0000000126207890 */ /* 0x000fe2000fffe0ff */
[----:B------:R-:W-:Y:S01]  /*7730*/  F2FP.SATFINITE.E4M3.F32.PACK_AB_MERGE_C R151, R47, R46, RZ ;  /* 0x0000002e2f97723e */ /* 0x000fe200048070ff */
[----:B------:R-:W-:Y:S01]  /*7740*/  BSSY.RECONVERGENT B0, `(.L_x_109) ;  /* 0x0000042000007945 */ /* 0x000fe20003800200 */
[----:B------:R-:W-:Y:S02]  /*7750*/  F2FP.SATFINITE.E4M3.F32.PACK_AB_MERGE_C R152, R35, R34, RZ ;  /* 0x000000222398723e */ /* 0x000fe400048070ff */
[----:B------:R-:W-:Y:S02]  /*7760*/  F2FP.SATFINITE.E4M3.F32.PACK_AB_MERGE_C R153, R39, R38, RZ ;  /* 0x000000262799723e */ /* 0x000fe400048070ff */
[----:B------:R-:W-:Y:S02]  /*7770*/  F2FP.SATFINITE.E4M3.F32.PACK_AB_MERGE_C R154, R27, R26, RZ ;  /* 0x0000001a1b9a723e */ /* 0x000fe400048070ff */
[----:B------:R-:W-:Y:S02]  /*7780*/  F2FP.SATFINITE.E4M3.F32.PACK_AB_MERGE_C R158, R7, R6, RZ ;  /* 0x00000006079e723e */ /* 0x000fe400048070ff */
[----:B------:R-:W-:Y:S02]  /*7790*/  F2FP.SATFINITE.E4M3.F32.PACK_AB_MERGE_C R159, R11, R10, RZ ;  /* 0x0000000a0b9f723e */ /* 0x000fe400048070ff */
[----:B------:R-:W-:Y:S02]  /*77a0*/  F2FP.SATFINITE.E4M3.F32.PACK_AB_MERGE_C R155, R29, R28, R156 ;  /* 0x0000001c1d9b723e */ /* 0x000fe4000480709c */
[----:B------:R-:W-:Y:S02]  /*77b0*/  F2FP.SATFINITE.E4M3.F32.PACK_AB_MERGE_C R151, R45, R44, R151 ;  /* 0x0000002c2d97723e */ /* 0x000fe40004807097 */
[----:B------:R-:W-:Y:S02]  /*77c0*/  F2FP.SATFINITE.E4M3.F32.PACK_AB_MERGE_C R152, R33, R32, R152 ;  /* 0x000000202198723e */ /* 0x000fe40004807098 */
[----:B------:R-:W-:Y:S01]  /*77d0*/  F2FP.SATFINITE.E4M3.F32.PACK_AB_MERGE_C R153, R37, R36, R153 ;  /* 0x000000242599723e */ /* 0x000fe20004807099 */
[----:B------:R1:W-:Y:S01]  /*77e0*/  STS.64 [R139+UR44+0x2a80], R150 ;  /* 0x002a80968b007988 */ /* 0x0003e20008000a2c */
[----:B------:R-:W-:Y:S02]  /*77f0*/  F2FP.SATFINITE.E4M3.F32.PACK_AB_MERGE_C R154, R25, R24, R154 ;  /* 0x00000018199a723e */ /* 0x000fe4000480709a */
[----:B------:R-:W-:Y:S02]  /*7800*/  F2FP.SATFINITE.E4M3.F32.PACK_AB_MERGE_C R156, R5, R4, R158 ;  /* 0x00000004059c723e */ /* 0x000fe4000480709e */
[----:B------:R-:W-:Y:S01]  /*7810*/  F2FP.SATFINITE.E4M3.F32.PACK_AB_MERGE_C R157, R9, R8, R159 ;  /* 0x00000008099d723e */ /* 0x000fe2000480709f */
[----:B------:R1:W-:Y:S06]  /*7820*/  STS.64 [R139+UR44+0x2e80], R152 ;  /* 0x002e80988b007988 */ /* 0x0003ec0008000a2c */
[----:B------:R1:W-:Y:S06]  /*7830*/  STS.64 [R139+UR44+0x3280], R154 ;  /* 0x0032809a8b007988 */ /* 0x0003ec0008000a2c */
[----:B------:R1:W-:Y:S01]  /*7840*/  STS.64 [R139+UR44+0x3680], R156 ;  /* 0x0036809c8b007988 */ /* 0x0003e20008000a2c */
[----:B------:R-:W-:Y:S01]  /*7850*/  @!PT LDS RZ, [RZ] ;  /* 0x00000000fffff984 */ /* 0x000fe20000000800 */
[----:B------:R-:W-:Y:S01]  /*7860*/  @!PT LDS RZ, [RZ] ;  /* 0x00000000fffff984 */ /* 0x000fe20000000800 */
[----:B------:R-:W-:Y:S01]  /*7870*/  @!PT LDS RZ, [RZ] ;  /* 0x00000000fffff984 */ /* 0x000fe20000000800 */
[----:B------:R-:W-:Y:S01]  /*7880*/  @!PT LDS RZ, [RZ] ;  /* 0x00000000fffff984 */ /* 0x000fe20000000800 */
[----:B------:R3:W-:Y:S06]  /*7890*/  MEMBAR.ALL.CTA ;  /* 0x0000000000007992 */ /* 0x0007ec0000008000 */
[----:B---3--:R-:W3:Y:S02]  /*78a0*/  FENCE.VIEW.ASYNC.S ;  /* 0x00000000000073c6 */ /* 0x008ee40000000000 */
[----:B---3--:R-:W-:Y:S06]  /*78b0*/  BAR.SYNC.DEFER_BLOCKING 0x1, 0x80 ;  /* 0x0042000000007b1d */ /* 0x008fec0000010000 */
[----:B------:R-:W-:Y:S05]  /*78c0*/  @P0 BRA `(.L_x_110) ;  /* 0x0000000000a40947 */ /* 0x000fea0003800000 */
[----:B------:R-:W-:Y:S01]  /*78d0*/  R2UR UR18, R135 ;  /* 0x00000000871272ca */ /* 0x000fe200000e0000 */
[----:B------:R-:W-:Y:S01]  /*78e0*/  UIADD3 UR34, UP0, UPT, UR48, 0x680, URZ ;  /* 0x0000068030227890 */ /* 0x000fe2000ff1e0ff */
[----:B------:R-:W-:Y:S01]  /*78f0*/  R2UR UR17, R133 ;  /* 0x00000000851172ca */ /* 0x000fe200000e0000 */
[----:B------:R-:W-:Y:S02]  /*7900*/  UIADD3 UR16, UPT, UPT, UR44, 0x1e80, URZ ;  /* 0x00001e802c107890 */ /* 0x000fe4000fffe0ff */
[----:B------:R-:W-:Y:S01]  /*7910*/  UIADD3.X UR35, UPT, UPT, URZ, UR49, URZ, UP0, !UPT ;  /* 0x00000031ff237290 */ /* 0x000fe200087fe4ff */
[----:B------:R-:W-:Y:S01]  /*7920*/  UMOV UR19, UR36 ;  /* 0x0000002400137c82 */ /* 0x000fe20008000000 */
[----:B------:R-:W-:Y:S01]  /*7930*/  UIADD3 UR12, UPT, UPT, UR44, 0x2280, URZ ;  /* 0x000022802c0c7890 */ /* 0x000fe2000fffe0ff */
[----:B------:R-:W-:Y:S01]  /*7940*/  UMOV UR15, UR36 ;  /* 0x00000024000f7c82 */ /* 0x000fe20008000000 */
[----:B------:R-:W-:Y:S04]  /*7950*/  UIADD3 UR8, UPT, UPT, UR44, 0x2680, URZ ;  /* 0x000026802c087890 */ /* 0x000fe8000fffe0ff */
[----:B------:R-:W-:Y:S02]  /*7960*/  USHF.L.U32 UR18, UR18, 0x6, URZ ;  /* 0x0000000612127899 */ /* 0x000fe400080006ff */
[----:B------:R-:W-:Y:S01]  /*7970*/  UIMAD UR17, UR17, 0x70, URZ ;  /* 0x00000070111178a4 */ /* 0x000fe2000f8e02ff */
[----:B------:R-:W-:Y:S01]  /*7980*/  UMOV UR11, UR36 ;  /* 0x00000024000b7c82 */ /* 0x000fe20008000000 */
[----:B------:R-:W-:Y:S02]  /*7990*/  UIADD3 UR4, UPT, UPT, UR44, 0x2a80, URZ ;  /* 0x00002a802c047890 */ /* 0x000fe4000fffe0ff */
[----:B------:R-:W-:Y:S01]  /*79a0*/  UIADD3 UR13, UPT, UPT, UR17, 0x10, URZ ;  /* 0x00000010110d7890 */ /* 0x000fe2000fffe0ff */
[----:B------:R-:W-:Y:S01]  /*79b0*/  UMOV UR14, UR18 ;  /* 0x00000012000e7c82 */ /* 0x000fe20008000000 */
[----:B------:R-:W-:Y:S03]  /*79c0*/  UIADD3 UR9, UPT, UPT, UR17, 0x20, URZ ;  /* 0x0000002011097890 */ /* 0x000fe6000fffe0ff */
[----:B------:R3:W-:Y:S01]  /*79d0*/  UTMASTG.3D [UR16], [UR34] ;  /* 0x00000010220073b5 */ /* 0x0007e20008010000 */
[----:B------:R-:W-:Y:S01]  /*79e0*/  UMOV UR10, UR18 ;  /* 0x00000012000a7c82 */ /* 0x000fe20008000000 */
[----:B------:R-:W-:Y:S01]  /*79f0*/  UIADD3 UR5, UPT, UPT, UR17, 0x30, URZ ;  /* 0x0000003011057890 */ /* 0x000fe2000fffe0ff */
[----:B------:R-:W-:Y:S01]  /*7a00*/  UMOV UR7, UR36 ;  /* 0x0000002400077c82 */ /* 0x000fe20008000000 */
[----:B------:R-:W-:Y:S01]  /*7a10*/  UMOV UR6, UR18 ;  /* 0x0000001200067c82 */ /* 0x000fe20008000000 */
[----:B------:R-:W-:Y:S01]  /*7a20*/  UIADD3 UR20, UPT, UPT, UR44, 0x2e80, URZ ;  /* 0x00002e802c147890 */ /* 0x000fe2000fffe0ff */
[----:B------:R3:W-:Y:S01]  /*7a30*/  UTMASTG.3D [UR12], [UR34] ;  /* 0x0000000c220073b5 */ /* 0x0007e20008010000 */
[----:B------:R-:W-:Y:S01]  /*7a40*/  UIADD3 UR21, UPT, UPT, UR17, 0x40, URZ ;  /* 0x0000004011157890 */ /* 0x000fe2000fffe0ff */
[----:B------:R-:W-:Y:S01]  /*7a50*/  UMOV UR23, UR36 ;  /* 0x0000002400177c82 */ /* 0x000fe20008000000 */
[----:B------:R-:W-:Y:S01]  /*7a60*/  UMOV UR22, UR18 ;  /* 0x0000001200167c82 */ /* 0x000fe20008000000 */
[----:B------:R-:W-:Y:S02]  /*7a70*/  UIADD3 UR24, UPT, UPT, UR44, 0x3280, URZ ;  /* 0x000032802c187890 */ /* 0x000fe4000fffe0ff */
[----:B------:R-:W-:Y:S01]  /*7a80*/  UIADD3 UR25, UPT, UPT, UR17, 0x50, URZ ;  /* 0x0000005011197890 */ /* 0x000fe2000fffe0ff */
[----:B------:R3:W-:Y:S01]  /*7a90*/  UTMASTG.3D [UR8], [UR34] ;  /* 0x00000008220073b5 */ /* 0x0007e20008010000 */
[----:B------:R-:W-:Y:S01]  /*7aa0*/  UMOV UR27, UR36 ;  /* 0x00000024001b7c82 */ /* 0x000fe20008000000 */
[----:B------:R-:W-:Y:S01]  /*7ab0*/  UMOV UR26, UR18 ;  /* 0x00000012001a7c82 */ /* 0x000fe20008000000 */
[----:B------:R-:W-:Y:S02]  /*7ac0*/  UIADD3 UR28, UPT, UPT, UR44, 0x3680, URZ ;  /* 0x000036802c1c7890 */ /* 0x000fe4000fffe0ff */
[----:B------:R-:W-:Y:S01]  /*7ad0*/  UIADD3 UR29, UPT, UPT, UR17, 0x60, URZ ;  /* 0x00000060111d7890 */ /* 0x000fe2000fffe0ff */
[----:B------:R-:W-:Y:S01]  /*7ae0*/  UMOV UR31, UR36 ;  /* 0x00000024001f7c82 */ /* 0x000fe20008000000 */
[----:B------:R3:W-:Y:S01]  /*7af0*/  UTMASTG.3D [UR4], [UR34] ;  /* 0x00000004220073b5 */ /* 0x0007e20008010000 */
[----:B------:R-:W-:Y:S01]  /*7b00*/  UMOV UR30, UR18 ;  /* 0x00000012001e7c82 */ /* 0x000fe20008000000 */
[----:B------:R3:W-:Y:S01]  /*7b10*/  UTMASTG.3D [UR20], [UR34] ;  /* 0x00000014220073b5 */ /* 0x0007e20008010000 */
[----:B------:R3:W-:Y:S04]  /*7b20*/  UTMASTG.3D [UR24], [UR34] ;  /* 0x00000018220073b5 */ /* 0x0007e80008010000 */
[----:B------:R3:W-:Y:S01]  /*7b30*/  UTMASTG.3D [UR28], [UR34] ;  /* 0x0000001c220073b5 */ /* 0x0007e20008010000 */
[----:B------:R0:W-:Y:S01]  /*7b40*/  UTMACMDFLUSH ;  /* 0x00000000000079b7 */ /* 0x0001e20000000000 */
[----:B---3--:R-:W-:Y:S04]  /*7b50*/  DEPBAR.LE SB0, 0x0 ;  /* 0x000080000000791a */ /* 0x008fe80000000000 */
.L_x_110:
[----:B------:R-:W-:Y:S05]  /*7b60*/  BSYNC.RECONVERGENT B0 ;  /* 0x0000000000007941 */ /* 0x000fea0003800200 */
.L_x_109:
[----:B------:R-:W-:Y:S01]  /*7b70*/  BAR.SYNC.DEFER_BLOCKING 0x1, 0x80 ;  /* 0x0042000000007b1d */ /* 0x000fe20000010000 */
[----:B------:R-:W-:Y:S01]  /*7b80*/  ISETP.NE.AND P1, PT, R146, RZ, PT ;  /* 0x000000ff9200720c */ /* 0x000fe20003f25270 */
[----:B------:R-:W-:Y:S01]  /*7b90*/  UISETP.NE.AND UP0, UPT, UR32, 0x4, UPT ;  /* 0x000000042000788c */ /* 0x000fe2000bf05270 */
[----:B------:R-:W-:Y:S01]  /*7ba0*/  ISETP.NE.AND P0, PT, R147, 0x2, PT ;  /* 0x000000029300780c */ /* 0x000fe20003f05270 */
[----:B------:R-:W-:Y:S02]  /*7bb0*/  IMAD.IADD R133, R73, 0x1, R125 ;  /* 0x0000000149857824 */ /* 0x000fe400078e027d */
[----:B------:R-:W-:Y:S01]  /*7bc0*/  USEL UR4, URZ, 0x1, UP0 ;  /* 0x00000001ff047887 */ /* 0x000fe20008000000 */
[----:B------:R-:W-:Y:S01]  /*7bd0*/  SEL R0, RZ, 0x1, P0 ;  /* 0x00000001ff007807 */ /* 0x000fe20000000000 */
[----:B------:R-:W-:Y:S01]  /*7be0*/  USEL UR38, UR32, URZ, UP0 ;  /* 0x000000ff20267287 */ /* 0x000fe20008000000 */
[----:B------:R-:W-:Y:S01]  /*7bf0*/  SEL R147, R147, RZ, P0 ;  /* 0x000000ff93937207 */ /* 0x000fe20000000000 */
[----:B------:R-:W-:Y:S01]  /*7c00*/  IMAD.IADD R135, R75, 0x1, R132 ;  /* 0x000000014b877824 */ /* 0x000fe200078e0284 */
[----:B------:R-:W-:Y:S02]  /*7c10*/  LOP3.LUT R143, R143, R0, RZ, 0x3c, !PT ;  /* 0x000000008f8f7212 */ /* 0x000fe400078e3cff */
[----:B------:R-:W-:Y:S02]  /*7c20*/  LOP3.LUT R144, R144, UR4, RZ, 0x3c, !PT ;  /* 0x0000000490907c12 */ /* 0x000fe4000f8e3cff */
[----:B------:R-:W-:Y:S01]  /*7c30*/  @P1 R2UR UR36, R141 ;  /* 0x000000008d2412ca */ /* 0x000fe200000e0000 */
[----:B------:R-:W-:Y:S03]  /*7c40*/  @!UPT UIADD3 URZ, UPT, UPT, URZ, URZ, URZ ;  /* 0x000000fffffff290 */ /* 0x000fe6000fffe0ff */
[----:B------:R-:W-:Y:S11]  /*7c50*/  @P1 BRA `(.L_x_111) ;  /* 0xffffffd400941947 */ /* 0x000ff6000383ffff */
[----:B------:R-:W-:Y:S05]  /*7c60*/  EXIT ;  /* 0x000000000000794d */ /* 0x000fea0003800000 */
.L_x_20:
[----:B--2---:R2:W1:Y:S02]  /*7c70*/  SYNCS.PHASECHK.TRANS64.TRYWAIT P0, [R3+URZ+0x1c0], R2 ;  /* 0x0001c002030075a7 */ /* 0x00446400080011ff */
[----:B-1----:R-:W-:Y:S05]  /*7c80*/  @!P0 NANOSLEEP.SYNCS 0x989680 ;  /* 0x009896800000895d */ /* 0x002fea0003900000 */
[----:B------:R-:W1:Y:S02]  /*7c90*/  @!P0 SYNCS.PHASECHK.TRANS64 P0, [R3+URZ+0x1c0], R2 ;  /* 0x0001c002030085a7 */ /* 0x000e6400080010ff */
[----:B-1----:R-:W-:Y:S05]  /*7ca0*/  @!P0 BRA `(.L_x_20) ;  /* 0xfffffffc00f08947 */ /* 0x002fea000383ffff */
[----:B------:R-:W-:Y:S05]  /*7cb0*/  BRA `(.L_x_112) ;  /* 0xffffff9800b07947 */ /* 0x000fea000383ffff */
.L_x_23:
[----:B-1----:R-:W-:Y:S07]  /*7cc0*/  MOV R2, UR33 ;  /* 0x0000002100027c02 */ /* 0x002fee0008000f00 */
.L_x_113:
[----:B-1----:R1:W2:Y:S02]  /*7cd0*/  SYNCS.PHASECHK.TRANS64.TRYWAIT P0, [R2+URZ+0x98], R5 ;  /* 0x00009805020075a7 */ /* 0x0022a400080011ff */
[----:B--2---:R-:W-:Y:S05]  /*7ce0*/  @!P0 NANOSLEEP.SYNCS 0x989680 ;  /* 0x009896800000895d */ /* 0x004fea0003900000 */
[----:B------:R-:W2:Y:S02]  /*7cf0*/  @!P0 SYNCS.PHASECHK.TRANS64 P0, [R2+URZ+0x98], R5 ;  /* 0x00009805020085a7 */ /* 0x000ea400080010ff */
[----:B--2---:R-:W-:Y:S05]  /*7d00*/  @!P0 BRA `(.L_x_113) ;  /* 0xfffffffc00f08947 */ /* 0x004fea000383ffff */
[----:B------:R-:W-:Y:S05]  /*7d10*/  BRA `(.L_x_22) ;  /* 0xffffff9c00007947 */ /* 0x000fea000383ffff */
.L_x_29:
[----:B-1----:R-:W-:Y:S07]  /*7d20*/  MOV R2, UR17 ;  /* 0x0000001100027c02 */ /* 0x002fee0008000f00 */
.L_x_114:
[----:B-1----:R1:W2:Y:S02]  /*7d30*/  SYNCS.PHASECHK.TRANS64.TRYWAIT P0, [R2+URZ+0x98], R5 ;  /* 0x00009805020075a7 */ /* 0x0022a400080011ff */
[----:B--2---:R-:W-:Y:S05]  /*7d40*/  @!P0 NANOSLEEP.SYNCS 0x989680 ;  /* 0x009896800000895d */ /* 0x004fea0003900000 */
[----:B------:R-:W2:Y:S02]  /*7d50*/  @!P0 SYNCS.PHASECHK.TRANS64 P0, [R2+URZ+0x98], R5 ;  /* 0x00009805020085a7 */ /* 0x000ea400080010ff */
[----:B--2---:R-:W-:Y:S05]  /*7d60*/  @!P0 BRA `(.L_x_114) ;  /* 0xfffffffc00f08947 */ /* 0x004fea000383ffff */
[----:B------:R-:W-:Y:S05]  /*7d70*/  BRA `(.L_x_28) ;  /* 0xffffff9c00a87947 */ /* 0x000fea000383ffff */
.L_x_33:
[----:B-1----:R1:W2:Y:S02]  /*7d80*/  SYNCS.PHASECHK.TRANS64.TRYWAIT P0, [R2+URZ+0x150], R3 ;  /* 0x00015003020075a7 */ /* 0x0022a400080011ff */
[----:B--2---:R-:W-:Y:S05]  /*7d90*/  @!P0 NANOSLEEP.SYNCS 0x989680 ;  /* 0x009896800000895d */ /* 0x004fea0003900000 */
[----:B------:R-:W2:Y:S02]  /*7da0*/  @!P0 SYNCS.PHASECHK.TRANS64 P0, [R2+URZ+0x150], R3 ;  /* 0x00015003020085a7 */ /* 0x000ea400080010ff */
[----:B--2---:R-:W-:Y:S05]  /*7db0*/  @!P0 BRA `(.L_x_33) ;  /* 0xfffffffc00f08947 */ /* 0x004fea000383ffff */
[----:B------:R-:W-:Y:S05]  /*7dc0*/  BRA `(.L_x_115) ;  /* 0xffffffa000387947 */ /* 0x000fea000383ffff */
.L_x_37:
[----:B----4-:R-:W-:-:S07]  /*7dd0*/  MOV R0, UR5 ;  /* 0x0000000500007c02 */ /* 0x010fce0008000f00 */
.L_x_116:
[----:B-1----:R1:W2:Y:S02]  /*7de0*/  SYNCS.PHASECHK.TRANS64.TRYWAIT P0, [R0+URZ], R3 ;  /* 0x00000003000075a7 */ /* 0x0022a400080011ff */
[----:B--2---:R-:W-:Y:S05]  /*7df0*/  @!P0 NANOSLEEP.SYNCS 0x989680 ;  /* 0x009896800000895d */ /* 0x004fea0003900000 */
[----:B------:R-:W2:Y:S02]  /*7e00*/  @!P0 SYNCS.PHASECHK.TRANS64 P0, [R0+URZ], R3 ;  /* 0x00000003000085a7 */ /* 0x000ea400080010ff */
[----:B--2---:R-:W-:Y:S05]  /*7e10*/  @!P0 BRA `(.L_x_116) ;  /* 0xfffffffc00f08947 */ /* 0x004fea000383ffff */
[----:B------:R-:W-:Y:S05]  /*7e20*/  BRA `(.L_x_117) ;  /* 0xffffffa400a87947 */ /* 0x000fea000383ffff */
.L_x_38:
[----:B----4-:R-:W-:-:S07]  /*7e30*/  MOV R0, UR5 ;  /* 0x0000000500007c02 */ /* 0x010fce0008000f00 */
.L_x_118:
[----:B-1----:R1:W2:Y:S02]  /*7e40*/  SYNCS.PHASECHK.TRANS64.TRYWAIT P0, [R0+URZ], R3 ;  /* 0x00000003000075a7 */ /* 0x0022a400080011ff */
[----:B--2---:R-:W-:Y:S05]  /*7e50*/  @!P0 NANOSLEEP.SYNCS 0x989680 ;  /* 0x009896800000895d */ /* 0x004fea0003900000 */
[----:B------:R-:W2:Y:S02]  /*7e60*/  @!P0 SYNCS.PHASECHK.TRANS64 P0, [R0+URZ], R3 ;  /* 0x00000003000085a7 */ /* 0x000ea400080010ff */
[----:B--2---:R-:W-:Y:S05]  /*7e70*/  @!P0 BRA `(.L_x_118) ;  /* 0xfffffffc00f08947 */ /* 0x004fea000383ffff */
[----:B------:R-:W-:Y:S05]  /*7e80*/  BRA `(.L_x_119) ;  /* 0xffffffa400b47947 */ /* 0x000fea000383ffff */
.L_x_39:
[----:B----4-:R-:W-:-:S07]  /*7e90*/  MOV R0, UR5 ;  /* 0x0000000500007c02 */ /* 0x010fce0008000f00 */
.L_x_120:
[----:B-1----:R1:W2:Y:S02]  /*7ea0*/  SYNCS.PHASECHK.TRANS64.TRYWAIT P0, [R0+URZ], R3 ;  /* 0x00000003000075a7 */ /* 0x0022a400080011ff */
[----:B--2---:R-:W-:Y:S05]  /*7eb0*/  @!P0 NANOSLEEP.SYNCS 0x989680 ;  /* 0x009896800000895d */ /* 0x004fea0003900000 */
[----:B------:R-:W2:Y:S02]  /*7ec0*/  @!P0 SYNCS.PHASECHK.TRANS64 P0, [R0+URZ], R3 ;  /* 0x00000003000085a7 */ /* 0x000ea400080010ff */
[----:B--2---:R-:W-:Y:S05]  /*7ed0*/  @!P0 BRA `(.L_x_120) ;  /* 0xfffffffc00f08947 */ /* 0x004fea000383ffff */
[----:B------:R-:W-:Y:S05]  /*7ee0*/  BRA `(.L_x_121) ;  /* 0xffffffa400c07947 */ /* 0x000fea000383ffff */
.L_x_40:
[----:B----4-:R-:W-:-:S07]  /*7ef0*/  MOV R0, UR5 ;  /* 0x0000000500007c02 */ /* 0x010fce0008000f00 */
.L_x_122:
[----:B-1----:R1:W2:Y:S02]  /*7f00*/  SYNCS.PHASECHK.TRANS64.TRYWAIT P0, [R0+URZ], R3 ;  /* 0x00000003000075a7 */ /* 0x0022a400080011ff */
[----:B--2---:R-:W-:Y:S05]  /*7f10*/  @!P0 NANOSLEEP.SYNCS 0x989680 ;  /* 0x009896800000895d */ /* 0x004fea0003900000 */
[----:B------:R-:W2:Y:S02]  /*7f20*/  @!P0 SYNCS.PHASECHK.TRANS64 P0, [R0+URZ], R3 ;  /* 0x00000003000085a7 */ /* 0x000ea400080010ff */
[----:B--2---:R-:W-:Y:S05]  /*7f30*/  @!P0 BRA `(.L_x_122) ;  /* 0xfffffffc00f08947 */ /* 0x004fea000383ffff */
[----:B------:R-:W-:Y:S05]  /*7f40*/  BRA `(.L_x_123) ;  /* 0xffffffa400cc7947 */ /* 0x000fea000383ffff */
.L_x_41:
[----:B----4-:R-:W-:-:S07]  /*7f50*/  MOV R0, UR5 ;  /* 0x0000000500007c02 */ /* 0x010fce0008000f00 */
.L_x_124:
[----:B-1----:R1:W2:Y:S02]  /*7f60*/  SYNCS.PHASECHK.TRANS64.TRYWAIT P0, [R0+URZ], R3 ;  /* 0x00000003000075a7 */ /* 0x0022a400080011ff */
[----:B--2---:R-:W-:Y:S05]  /*7f70*/  @!P0 NANOSLEEP.SYNCS 0x989680 ;  /* 0x009896800000895d */ /* 0x004fea0003900000 */
[----:B------:R-:W2:Y:S02]  /*7f80*/  @!P0 SYNCS.PHASECHK.TRANS64 P0, [R0+URZ], R3 ;  /* 0x00000003000085a7 */ /* 0x000ea400080010ff */
[----:B--2---:R-:W-:Y:S05]  /*7f90*/  @!P0 BRA `(.L_x_124) ;  /* 0xfffffffc00f08947 */ /* 0x004fea000383ffff */
[----:B------:R-:W-:Y:S05]  /*7fa0*/  BRA `(.L_x_125) ;  /* 0xffffffa400d87947 */ /* 0x000fea000383ffff */
.L_x_42:
[----:B----4-:R-:W-:-:S07]  /*7fb0*/  MOV R0, UR5 ;  /* 0x0000000500007c02 */ /* 0x010fce0008000f00 */
.L_x_126:
[----:B-1----:R1:W2:Y:S02]  /*7fc0*/  SYNCS.PHASECHK.TRANS64.TRYWAIT P0, [R0+URZ], R3 ;  /* 0x00000003000075a7 */ /* 0x0022a400080011ff */
[----:B--2---:R-:W-:Y:S05]  /*7fd0*/  @!P0 NANOSLEEP.SYNCS 0x989680 ;  /* 0x009896800000895d */ /* 0x004fea0003900000 */
[----:B------:R-:W2:Y:S02]  /*7fe0*/  @!P0 SYNCS.PHASECHK.TRANS64 P0, [R0+URZ], R3 ;  /* 0x00000003000085a7 */ /* 0x000ea400080010ff */
[----:B--2---:R-:W-:Y:S05]  /*7ff0*/  @!P0 BRA `(.L_x_126) ;  /* 0xfffffffc00f08947 */ /* 0x004fea000383ffff */
[----:B------:R-:W-:Y:S05]  /*8000*/  BRA `(.L_x_127) ;  /* 0xffffffa400e47947 */ /* 0x000fea000383ffff */
.L_x_43:
[----:B----4-:R-:W-:-:S07]  /*8010*/  MOV R0, UR5 ;  /* 0x0000000500007c02 */ /* 0x010fce0008000f00 */
.L_x_128:
[----:B-1----:R1:W2:Y:S02]  /*8020*/  SYNCS.PHASECHK.TRANS64.TRYWAIT P0, [R0+URZ], R3 ;  /* 0x00000003000075a7 */ /* 0x0022a400080011ff */
[----:B--2---:R-:W-:Y:S05]  /*8030*/  @!P0 NANOSLEEP.SYNCS 0x989680 ;  /* 0x009896800000895d */ /* 0x004fea0003900000 */
[----:B------:R-:W2:Y:S02]  /*8040*/  @!P0 SYNCS.PHASECHK.TRANS64 P0, [R0+URZ], R3 ;  /* 0x00000003000085a7 */ /* 0x000ea400080010ff */
[----:B--2---:R-:W-:Y:S05]  /*8050*/  @!P0 BRA `(.L_x_128) ;  /* 0xfffffffc00f08947 */ /* 0x004fea000383ffff */
[----:B------:R-:W-:Y:S05]  /*8060*/  BRA `(.L_x_129) ;  /* 0xffffffa400f07947 */ /* 0x000fea000383ffff */
.L_x_44:
[----:B----4-:R-:W-:-:S07]  /*8070*/  MOV R0, UR5 ;  /* 0x0000000500007c02 */ /* 0x010fce0008000f00 */
.L_x_130:
[----:B-1----:R1:W2:Y:S02]  /*8080*/  SYNCS.PHASECHK.TRANS64.TRYWAIT P0, [R0+URZ], R3 ;  /* 0x00000003000075a7 */ /* 0x0022a400080011ff */
[----:B--2---:R-:W-:Y:S05]  /*8090*/  @!P0 NANOSLEEP.SYNCS 0x989680 ;  /* 0x009896800000895d */ /* 0x004fea0003900000 */
[----:B------:R-:W2:Y:S02]  /*80a0*/  @!P0 SYNCS.PHASECHK.TRANS64 P0, [R0+URZ], R3 ;  /* 0x00000003000085a7 */ /* 0x000ea400080010ff */
[----:B--2---:R-:W-:Y:S05]  /*80b0*/  @!P0 BRA `(.L_x_130) ;  /* 0xfffffffc00f08947 */ /* 0x004fea000383ffff */
[----:B------:R-:W-:Y:S05]  /*80c0*/  BRA `(.L_x_131) ;  /* 0xffffffa400fc7947 */ /* 0x000fea000383ffff */
.L_x_45:
[----:B----4-:R-:W-:-:S07]  /*80d0*/  MOV R0, UR5 ;  /* 0x0000000500007c02 */ /* 0x010fce0008000f00 */
.L_x_132:
[----:B-1----:R1:W2:Y:S02]  /*80e0*/  SYNCS.PHASECHK.TRANS64.TRYWAIT P0, [R0+URZ], R3 ;  /* 0x00000003000075a7 */ /* 0x0022a400080011ff */
[----:B--2---:R-:W-:Y:S05]  /*80f0*/  @!P0 NANOSLEEP.SYNCS 0x989680 ;  /* 0x009896800000895d */ /* 0x004fea0003900000 */
[----:B------:R-:W2:Y:S02]  /*8100*/  @!P0 SYNCS.PHASECHK.TRANS64 P0, [R0+URZ], R3 ;  /* 0x00000003000085a7 */ /* 0x000ea400080010ff */
[----:B--2---:R-:W-:Y:S05]  /*8110*/  @!P0 BRA `(.L_x_132) ;  /* 0xfffffffc00f08947 */ /* 0x004fea000383ffff */
[----:B------:R-:W-:Y:S05]  /*8120*/  BRA `(.L_x_133) ;  /* 0xffffffa800087947 */ /* 0x000fea000383ffff */
.L_x_46:
[----:B----4-:R-:W-:-:S07]  /*8130*/  MOV R0, UR5 ;  /* 0x0000000500007c02 */ /* 0x010fce0008000f00 */
.L_x_134:
[----:B-1----:R1:W2:Y:S02]  /*8140*/  SYNCS.PHASECHK.TRANS64.TRYWAIT P0, [R0+URZ], R3 ;  /* 0x00000003000075a7 */ /* 0x0022a400080011ff */
[----:B--2---:R-:W-:Y:S05]  /*8150*/  @!P0 NANOSLEEP.SYNCS 0x989680 ;  /* 0x009896800000895d */ /* 0x004fea0003900000 */
[----:B------:R-:W2:Y:S02]  /*8160*/  @!P0 SYNCS.PHASECHK.TRANS64 P0, [R0+URZ], R3 ;  /* 0x00000003000085a7 */ /* 0x000ea400080010ff */
[----:B--2---:R-:W-:Y:S05]  /*8170*/  @!P0 BRA `(.L_x_134) ;  /* 0xfffffffc00f08947 */ /* 0x004fea000383ffff */
[----:B------:R-:W-:Y:S05]  /*8180*/  BRA `(.L_x_135) ;  /* 0xffffffa800147947 */ /* 0x000fea000383ffff */
.L_x_47:
[----:B----4-:R-:W-:-:S07]  /*8190*/  MOV R0, UR5 ;  /* 0x0000000500007c02 */ /* 0x010fce0008000f00 */
.L_x_136:
[----:B-1----:R1:W2:Y:S02]  /*81a0*/  SYNCS.PHASECHK.TRANS64.TRYWAIT P0, [R0+URZ], R3 ;  /* 0x00000003000075a7 */ /* 0x0022a400080011ff */
[----:B--2---:R-:W-:Y:S05]  /*81b0*/  @!P0 NANOSLEEP.SYNCS 0x989680 ;  /* 0x009896800000895d */ /* 0x004fea0003900000 */
[----:B------:R-:W2:Y:S02]  /*81c0*/  @!P0 SYNCS.PHASECHK.TRANS64 P0, [R0+URZ], R3 ;  /* 0x00000003000085a7 */ /* 0x000ea400080010ff */
[----:B--2---:R-:W-:Y:S05]  /*81d0*/  @!P0 BRA `(.L_x_136) ;  /* 0xfffffffc00f08947 */ /* 0x004fea000383ffff */
[----:B------:R-:W-:Y:S05]  /*81e0*/  BRA `(.L_x_137) ;  /* 0xffffffa800207947 */ /* 0x000fea000383ffff */
.L_x_48:
[----:B----4-:R-:W-:-:S07]  /*81f0*/  MOV R0, UR5 ;  /* 0x0000000500007c02 */ /* 0x010fce0008000f00 */
.L_x_138:
[----:B-1----:R1:W2:Y:S02]  /*8200*/  SYNCS.PHASECHK.TRANS64.TRYWAIT P0, [R0+URZ], R3 ;  /* 0x00000003000075a7 */ /* 0x0022a400080011ff */
[----:B--2---:R-:W-:Y:S05]  /*8210*/  @!P0 NANOSLEEP.SYNCS 0x989680 ;  /* 0x009896800000895d */ /* 0x004fea0003900000 */
[----:B------:R-:W2:Y:S02]  /*8220*/  @!P0 SYNCS.PHASECHK.TRANS64 P0, [R0+URZ], R3 ;  /* 0x00000003000085a7 */ /* 0x000ea400080010ff */
[----:B--2---:R-:W-:Y:S05]  /*8230*/  @!P0 BRA `(.L_x_138) ;  /* 0xfffffffc00f08947 */ /* 0x004fea000383ffff */
[----:B------:R-:W-:Y:S05]  /*8240*/  BRA `(.L_x_139) ;  /* 0xffffffa8002c7947 */ /* 0x000fea000383ffff */
.L_x_49:
[----:B----4-:R-:W-:-:S07]  /*8250*/  MOV R0, UR5 ;  /* 0x0000000500007c02 */ /* 0x010fce0008000f00 */
.L_x_140:
[----:B-1----:R1:W2:Y:S02]  /*8260*/  SYNCS.PHASECHK.TRANS64.TRYWAIT P0, [R0+URZ], R3 ;  /* 0x00000003000075a7 */ /* 0x0022a400080011ff */
[----:B--2---:R-:W-:Y:S05]  /*8270*/  @!P0 NANOSLEEP.SYNCS 0x989680 ;  /* 0x009896800000895d */ /* 0x004fea0003900000 */
[----:B------:R-:W2:Y:S02]  /*8280*/  @!P0 SYNCS.PHASECHK.TRANS64 P0, [R0+URZ], R3 ;  /* 0x00000003000085a7 */ /* 0x000ea400080010ff */
[----:B--2---:R-:W-:Y:S05]  /*8290*/  @!P0 BRA `(.L_x_140) ;  /* 0xfffffffc00f08947 */ /* 0x004fea000383ffff */
[----:B------:R-:W-:Y:S05]  /*82a0*/  BRA `(.L_x_141) ;  /* 0xffffffa800387947 */ /* 0x000fea000383ffff */
.L_x_50:
[----:B----4-:R-:W-:-:S07]  /*82b0*/  MOV R0, UR5 ;  /* 0x0000000500007c02 */ /* 0x010fce0008000f00 */
.L_x_142:
[----:B-1----:R1:W2:Y:S02]  /*82c0*/  SYNCS.PHASECHK.TRANS64.TRYWAIT P0, [R0+URZ], R3 ;  /* 0x00000003000075a7 */ /* 0x0022a400080011ff */
[----:B--2---:R-:W-:Y:S05]  /*82d0*/  @!P0 NANOSLEEP.SYNCS 0x989680 ;  /* 0x009896800000895d */ /* 0x004fea0003900000 */
[----:B------:R-:W2:Y:S02]  /*82e0*/  @!P0 SYNCS.PHASECHK.TRANS64 P0, [R0+URZ], R3 ;  /* 0x00000003000085a7 */ /* 0x000ea400080010ff */
[----:B--2---:R-:W-:Y:S05]  /*82f0*/  @!P0 BRA `(.L_x_142) ;  /* 0xfffffffc00f08947 */ /* 0x004fea000383ffff */
[----:B------:R-:W-:Y:S05]  /*8300*/  BRA `(.L_x_143) ;  /* 0xffffffa800447947 */ /* 0x000fea000383ffff */
.L_x_51:
[----:B----4-:R-:W-:-:S07]  /*8310*/  MOV R0, UR5 ;  /* 0x0000000500007c02 */ /* 0x010fce0008000f00 */
.L_x_144:
[----:B-1----:R1:W2:Y:S02]  /*8320*/  SYNCS.PHASECHK.TRANS64.TRYWAIT P0, [R0+URZ], R3 ;  /* 0x00000003000075a7 */ /* 0x0022a400080011ff */
[----:B--2---:R-:W-:Y:S05]  /*8330*/  @!P0 NANOSLEEP.SYNCS 0x989680 ;  /* 0x009896800000895d */ /* 0x004fea0003900000 */
[----:B------:R-:W2:Y:S02]  /*8340*/  @!P0 SYNCS.PHASECHK.TRANS64 P0, [R0+URZ], R3 ;  /* 0x00000003000085a7 */ /* 0x000ea400080010ff */
[----:B--2---:R-:W-:Y:S05]  /*8350*/  @!P0 BRA `(.L_x_144) ;  /* 0xfffffffc00f08947 */ /* 0x004fea000383ffff */
[----:B------:R-:W-:Y:S05]  /*8360*/  BRA `(.L_x_145) ;  /* 0xffffffa800507947 */ /* 0x000fea000383ffff */
.L_x_52:
[----:B----4-:R-:W-:-:S07]  /*8370*/  MOV R0, UR5 ;  /* 0x0000000500007c02 */ /* 0x010fce0008000f00 */
.L_x_146:
[----:B-1----:R1:W2:Y:S02]  /*8380*/  SYNCS.PHASECHK.TRANS64.TRYWAIT P0, [R0+URZ], R3 ;  /* 0x00000003000075a7 */ /* 0x0022a400080011ff */
[----:B--2---:R-:W-:Y:S05]  /*8390*/  @!P0 NANOSLEEP.SYNCS 0x989680 ;  /* 0x009896800000895d */ /* 0x004fea0003900000 */
[----:B------:R-:W2:Y:S02]  /*83a0*/  @!P0 SYNCS.PHASECHK.TRANS64 P0, [R0+URZ], R3 ;  /* 0x00000003000085a7 */ /* 0x000ea400080010ff */
[----:B--2---:R-:W-:Y:S05]  /*83b0*/  @!P0 BRA `(.L_x_146) ;  /* 0xfffffffc00f08947 */ /* 0x004fea000383ffff */
[----:B------:R-:W-:Y:S05]  /*83c0*/  BRA `(.L_x_147) ;  /* 0xffffffa8005c7947 */ /* 0x000fea000383ffff */
.L_x_53:
[----:B----4-:R-:W-:-:S07]  /*83d0*/  MOV R0, UR5 ;  /* 0x0000000500007c02 */ /* 0x010fce0008000f00 */
.L_x_148:
[----:B-1----:R1:W2:Y:S02]  /*83e0*/  SYNCS.PHASECHK.TRANS64.TRYWAIT P0, [R0+URZ], R3 ;  /* 0x00000003000075a7 */ /* 0x0022a400080011ff */
[----:B--2---:R-:W-:Y:S05]  /*83f0*/  @!P0 NANOSLEEP.SYNCS 0x989680 ;  /* 0x009896800000895d */ /* 0x004fea0003900000 */
[----:B------:R-:W2:Y:S02]  /*8400*/  @!P0 SYNCS.PHASECHK.TRANS64 P0, [R0+URZ], R3 ;  /* 0x00000003000085a7 */ /* 0x000ea400080010ff */
[----:B--2---:R-:W-:Y:S05]  /*8410*/  @!P0 BRA `(.L_x_148) ;  /* 0xfffffffc00f08947 */ /* 0x004fea000383ffff */
[----:B------:R-:W-:Y:S05]  /*8420*/  BRA `(.L_x_149) ;  /* 0xffffffa800687947 */ /* 0x000fea000383ffff */
.L_x_54:
[----:B----4-:R-:W-:-:S07]  /*8430*/  MOV R0, UR5 ;  /* 0x0000000500007c02 */ /* 0x010fce0008000f00 */
.L_x_150:
[----:B-1----:R1:W2:Y:S02]  /*8440*/  SYNCS.PHASECHK.TRANS64.TRYWAIT P0, [R0+URZ], R3 ;  /* 0x00000003000075a7 */ /* 0x0022a400080011ff */
[----:B--2---:R-:W-:Y:S05]  /*8450*/  @!P0 NANOSLEEP.SYNCS 0x989680 ;  /* 0x009896800000895d */ /* 0x004fea0003900000 */
[----:B------:R-:W2:Y:S02]  /*8460*/  @!P0 SYNCS.PHASECHK.TRANS64 P0, [R0+URZ], R3 ;  /* 0x00000003000085a7 */ /* 0x000ea400080010ff */
[----:B--2---:R-:W-:Y:S05]  /*8470*/  @!P0 BRA `(.L_x_150) ;  /* 0xfffffffc00f08947 */ /* 0x004fea000383ffff */
[----:B------:R-:W-:Y:S05]  /*8480*/  BRA `(.L_x_151) ;  /* 0xffffffa800747947 */ /* 0x000fea000383ffff */
.L_x_57:
[----:B-1----:R1:W2:Y:S02]  /*8490*/  SYNCS.PHASECHK.TRANS64.TRYWAIT P0, [R0+URZ+0x1b0], R5 ;  /* 0x0001b005000075a7 */ /* 0x0022a400080011ff */
[----:B--2---:R-:W-:Y:S05]  /*84a0*/  @!P0 NANOSLEEP.SYNCS 0x989680 ;  /* 0x009896800000895d */ /* 0x004fea0003900000 */
[----:B------:R-:W2:Y:S02]  /*84b0*/  @!P0 SYNCS.PHASECHK.TRANS64 P0, [R0+URZ+0x1b0], R5 ;  /* 0x0001b005000085a7 */ /* 0x000ea400080010ff */
[----:B--2---:R-:W-:Y:S05]  /*84c0*/  @!P0 BRA `(.L_x_57) ;  /* 0xfffffffc00f08947 */ /* 0x004fea000383ffff */
[----:B------:R-:W-:Y:S05]  /*84d0*/  BRA `(.L_x_152) ;  /* 0xffffffa800d07947 */ /* 0x000fea000383ffff */
.L_x_58:
[----:B------:R-:W-:-:S07]  /*84e0*/  MOV R0, UR5 ;  /* 0x0000000500007c02 */ /* 0x000fce0008000f00 */
.L_x_153:
[----:B-1----:R1:W2:Y:S02]  /*84f0*/  SYNCS.PHASECHK.TRANS64.TRYWAIT P0, [R0+URZ+0x160], R5 ;  /* 0x00016005000075a7 */ /* 0x0022a400080011ff */
[----:B--2---:R-:W-:Y:S05]  /*8500*/  @!P0 NANOSLEEP.SYNCS 0x989680 ;  /* 0x009896800000895d */ /* 0x004fea0003900000 */
[----:B------:R-:W2:Y:S02]  /*8510*/  @!P0 SYNCS.PHASECHK.TRANS64 P0, [R0+URZ+0x160], R5 ;  /* 0x00016005000085a7 */ /* 0x000ea400080010ff */
[----:B--2---:R-:W-:Y:S05]  /*8520*/  @!P0 BRA `(.L_x_153) ;  /* 0xfffffffc00f08947 */ /* 0x004fea000383ffff */
[----:B------:R-:W-:Y:S05]  /*8530*/  BRA `(.L_x_154) ;  /* 0xffffffa800e07947 */ /* 0x000fea000383ffff */
.L_x_59:
[----:B-1----:R1:W2:Y:S02]  /*8540*/  SYNCS.PHASECHK.TRANS64.TRYWAIT P1, [R0+URZ+0x150], R5 ;  /* 0x00015005000075a7 */ /* 0x0022a400080211ff */
[----:B--2---:R-:W-:Y:S05]  /*8550*/  @!P1 NANOSLEEP.SYNCS 0x989680 ;  /* 0x009896800000995d */ /* 0x004fea0003900000 */
[----:B------:R-:W2:Y:S02]  /*8560*/  @!P1 SYNCS.PHASECHK.TRANS64 P1, [R0+URZ+0x150], R5 ;  /* 0x00015005000095a7 */ /* 0x000ea400080210ff */
[----:B--2---:R-:W-:Y:S05]  /*8570*/  @!P1 BRA `(.L_x_59) ;  /* 0xfffffffc00f09947 */ /* 0x004fea000383ffff */
[----:B------:R-:W-:Y:S05]  /*8580*/  BRA `(.L_x_155) ;  /* 0xffffffac00107947 */ /* 0x000fea000383ffff */
.L_x_62:
[----:B------:R-:W-:-:S07]  /*8590*/  MOV R0, UR5 ;  /* 0x0000000500007c02 */ /* 0x000fce0008000f00 */
.L_x_156:
[----:B-1----:R1:W2:Y:S02]  /*85a0*/  SYNCS.PHASECHK.TRANS64.TRYWAIT P0, [R0+URZ+0x160], R3 ;  /* 0x00016003000075a7 */ /* 0x0022a400080011ff */
[----:B--2---:R-:W-:Y:S05]  /*85b0*/  @!P0 NANOSLEEP.SYNCS 0x989680 ;  /* 0x009896800000895d */ /* 0x004fea0003900000 */
[----:B------:R-:W2:Y:S02]  /*85c0*/  @!P0 SYNCS.PHASECHK.TRANS64 P0, [R0+URZ+0x160], R3 ;  /* 0x00016003000085a7 */ /* 0x000ea400080010ff */
[----:B--2---:R-:W-:Y:S05]  /*85d0*/  @!P0 BRA `(.L_x_156) ;  /* 0xfffffffc00f08947 */ /* 0x004fea000383ffff */
[----:B------:R-:W-:Y:S05]  /*85e0*/  BRA `(.L_x_61) ;  /* 0xffffffac00647947 */ /* 0x000fea000383ffff */
.L_x_69:
[----:B-1----:R1:W2:Y:S02]  /*85f0*/  SYNCS.PHASECHK.TRANS64.TRYWAIT P1, [R0+URZ+0x150], R5 ;  /* 0x00015005000075a7 */ /* 0x0022a400080211ff */
[----:B--2---:R-:W-:Y:S05]  /*8600*/  @!P1 NANOSLEEP.SYNCS 0x989680 ;  /* 0x009896800000995d */ /* 0x004fea0003900000 */
[----:B------:R-:W2:Y:S02]  /*8610*/  @!P1 SYNCS.PHASECHK.TRANS64 P1, [R0+URZ+0x150], R5 ;  /* 0x00015005000095a7 */ /* 0x000ea400080210ff */
[----:B--2---:R-:W-:Y:S05]  /*8620*/  @!P1 BRA `(.L_x_69) ;  /* 0xfffffffc00f09947 */ /* 0x004fea000383ffff */
[----:B------:R-:W-:Y:S05]  /*8630*/  BRA `(.L_x_157) ;  /* 0xffffffb000c47947 */ /* 0x000fea000383ffff */
.L_x_70:
[----:B------:R-:W-:-:S07]  /*8640*/  MOV R3, UR14 ;  /* 0x0000000e00037c02 */ /* 0x000fce0008000f00 */
.L_x_158:
[----:B-1----:R1:W2:Y:S02]  /*8650*/  SYNCS.PHASECHK.TRANS64.TRYWAIT P0, [R3+URZ+0x190], R0 ;  /* 0x00019000030075a7 */ /* 0x0022a400080011ff */
[----:B--2---:R-:W-:Y:S05]  /*8660*/  @!P0 NANOSLEEP.SYNCS 0x989680 ;  /* 0x009896800000895d */ /* 0x004fea0003900000 */
[----:B------:R-:W2:Y:S02]  /*8670*/  @!P0 SYNCS.PHASECHK.TRANS64 P0, [R3+URZ+0x190], R0 ;  /* 0x00019000030085a7 */ /* 0x000ea400080010ff */
[----:B--2---:R-:W-:Y:S05]  /*8680*/  @!P0 BRA `(.L_x_158) ;  /* 0xfffffffc00f08947 */ /* 0x004fea000383ffff */
[----:B------:R-:W-:Y:S05]  /*8690*/  BRA `(.L_x_159) ;  /* 0xffffffb400107947 */ /* 0x000fea000383ffff */
.L_x_73:
[----:B------:R-:W-:Y:S07]  /*86a0*/  MOV R0, UR7 ;  /* 0x0000000700007c02 */ /* 0x000fee0008000f00 */
.L_x_160:
[----:B-1----:R1:W2:Y:S02]  /*86b0*/  SYNCS.PHASECHK.TRANS64.TRYWAIT P0, [R0+URZ], R3 ;  /* 0x00000003000075a7 */ /* 0x0022a400080011ff */
[----:B--2---:R-:W-:Y:S05]  /*86c0*/  @!P0 NANOSLEEP.SYNCS 0x989680 ;  /* 0x009896800000895d */ /* 0x004fea0003900000 */
[----:B------:R-:W2:Y:S02]  /*86d0*/  @!P0 SYNCS.PHASECHK.TRANS64 P0, [R0+URZ], R3 ;  /* 0x00000003000085a7 */ /* 0x000ea400080010ff */
[----:B--2---:R-:W-:Y:S05]  /*86e0*/  @!P0 BRA `(.L_x_160) ;  /* 0xfffffffc00f08947 */ /* 0x004fea000383ffff */
[----:B------:R-:W-:Y:S05]  /*86f0*/  BRA `(.L_x_72) ;  /* 0xffffffb4002c7947 */ /* 0x000fea000383ffff */
.L_x_76:
[----:B------:R-:W-:-:S07]  /*8700*/  MOV R0, UR5 ;  /* 0x0000000500007c02 */ /* 0x000fce0008000f00 */
.L_x_161:
[----:B--2---:R2:W3:Y:S02]  /*8710*/  SYNCS.PHASECHK.TRANS64.TRYWAIT P0, [R0+URZ], R3 ;  /* 0x00000003000075a7 */ /* 0x0044e400080011ff */
[----:B---3--:R-:W-:Y:S05]  /*8720*/  @!P0 NANOSLEEP.SYNCS 0x989680 ;  /* 0x009896800000895d */ /* 0x008fea0003900000 */
[----:B------:R-:W3:Y:S02]  /*8730*/  @!P0 SYNCS.PHASECHK.TRANS64 P0, [R0+URZ], R3 ;  /* 0x00000003000085a7 */ /* 0x000ee400080010ff */
[----:B---3--:R-:W-:Y:S05]  /*8740*/  @!P0 BRA `(.L_x_161) ;  /* 0xfffffffc00f08947 */ /* 0x008fea000383ffff */
[----:B------:R-:W-:Y:S05]  /*8750*/  BRA `(.L_x_162) ;  /* 0xffffffb400e07947 */ /* 0x000fea000383ffff */
.L_x_77:
[----:B------:R-:W-:-:S07]  /*8760*/  MOV R0, UR5 ;  /* 0x0000000500007c02 */ /* 0x000fce0008000f00 */
.L_x_163:
[----:B--2---:R2:W3:Y:S02]  /*8770*/  SYNCS.PHASECHK.TRANS64.TRYWAIT P0, [R0+URZ], R3 ;  /* 0x00000003000075a7 */ /* 0x0044e400080011ff */
[----:B---3--:R-:W-:Y:S05]  /*8780*/  @!P0 NANOSLEEP.SYNCS 0x989680 ;  /* 0x009896800000895d */ /* 0x008fea0003900000 */
[----:B------:R-:W3:Y:S02]  /*8790*/  @!P0 SYNCS.PHASECHK.TRANS64 P0, [R0+URZ], R3 ;  /* 0x00000003000085a7 */ /* 0x000ee400080010ff */
[----:B---3--:R-:W-:Y:S05]  /*87a0*/  @!P0 BRA `(.L_x_163) ;  /* 0xfffffffc00f08947 */ /* 0x008fea000383ffff */
[----:B------:R-:W-:Y:S05]  /*87b0*/  BRA `(.L_x_164) ;  /* 0xffffffb400ec7947 */ /* 0x000fea000383ffff */
.L_x_78:
[----:B------:R-:W-:-:S07]  /*87c0*/  MOV R0, UR5 ;  /* 0x0000000500007c02 */ /* 0x000fce0008000f00 */
.L_x_165:
[----:B--2---:R2:W3:Y:S02]  /*87d0*/  SYNCS.PHASECHK.TRANS64.TRYWAIT P0, [R0+URZ], R3 ;  /* 0x00000003000075a7 */ /* 0x0044e400080011ff */
[----:B---3--:R-:W-:Y:S05]  /*87e0*/  @!P0 NANOSLEEP.SYNCS 0x989680 ;  /* 0x009896800000895d */ /* 0x008fea0003900000 */
[----:B------:R-:W3:Y:S02]  /*87f0*/  @!P0 SYNCS.PHASECHK.TRANS64 P0, [R0+URZ], R3 ;  /* 0x00000003000085a7 */ /* 0x000ee400080010ff */
[----:B---3--:R-:W-:Y:S05]  /*8800*/  @!P0 BRA `(.L_x_165) ;  /* 0xfffffffc00f08947 */ /* 0x008fea000383ffff */
[----:B------:R-:W-:Y:S05]  /*8810*/  BRA `(.L_x_166) ;  /* 0xffffffb400f87947 */ /* 0x000fea000383ffff */
.L_x_79:
[----:B------:R-:W-:-:S07]  /*8820*/  MOV R0, UR6 ;  /* 0x0000000600007c02 */ /* 0x000fce0008000f00 */
.L_x_167:
[----:B--2---:R2:W3:Y:S02]  /*8830*/  SYNCS.PHASECHK.TRANS64.TRYWAIT P0, [R0+URZ], R3 ;  /* 0x00000003000075a7 */ /* 0x0044e400080011ff */
[----:B---3--:R-:W-:Y:S05]  /*8840*/  @!P0 NANOSLEEP.SYNCS 0x989680 ;  /* 0x009896800000895d */ /* 0x008fea0003900000 */
[----:B------:R-:W3:Y:S02]  /*8850*/  @!P0 SYNCS.PHASECHK.TRANS64 P0, [R0+URZ], R3 ;  /* 0x00000003000085a7 */ /* 0x000ee400080010ff */
[----:B---3--:R-:W-:Y:S05]  /*8860*/  @!P0 BRA `(.L_x_167) ;  /* 0xfffffffc00f08947 */ /* 0x008fea000383ffff */
[----:B------:R-:W-:Y:S05]  /*8870*/  BRA `(.L_x_168) ;  /* 0xffffffb800047947 */ /* 0x000fea000383ffff */
.L_x_84:
[----:B--2---:R2:W3:Y:S02]  /*8880*/  SYNCS.PHASECHK.TRANS64.TRYWAIT P0, [R0+URZ+0x150], R3 ;  /* 0x00015003000075a7 */ /* 0x0044e400080011ff */
[----:B---3--:R-:W-:Y:S05]  /*8890*/  @!P0 NANOSLEEP.SYNCS 0x989680 ;  /* 0x009896800000895d */ /* 0x008fea0003900000 */
[----:B------:R-:W3:Y:S02]  /*88a0*/  @!P0 SYNCS.PHASECHK.TRANS64 P0, [R0+URZ+0x150], R3 ;  /* 0x00015003000085a7 */ /* 0x000ee400080010ff */
[----:B---3--:R-:W-:Y:S05]  /*88b0*/  @!P0 BRA `(.L_x_84) ;  /* 0xfffffffc00f08947 */ /* 0x008fea000383ffff */
[----:B------:R-:W-:Y:S05]  /*88c0*/  BRA `(.L_x_169) ;  /* 0xffffffbc00047947 */ /* 0x000fea000383ffff */
.L_x_87:
[----:B------:R-:W-:Y:S07]  /*88d0*/  MOV R0, UR7 ;  /* 0x0000000700007c02 */ /* 0x000fee0008000f00 */
.L_x_170:
[----:B--2---:R2:W3:Y:S02]  /*88e0*/  SYNCS.PHASECHK.TRANS64.TRYWAIT P0, [R0+URZ+0x148], R3 ;  /* 0x00014803000075a7 */ /* 0x0044e400080011ff */
[----:B---3--:R-:W-:Y:S05]  /*88f0*/  @!P0 NANOSLEEP.SYNCS 0x989680 ;  /* 0x009896800000895d */ /* 0x008fea0003900000 */
[----:B------:R-:W3:Y:S02]  /*8900*/  @!P0 SYNCS.PHASECHK.TRANS64 P0, [R0+URZ+0x148], R3 ;  /* 0x00014803000085a7 */ /* 0x000ee400080010ff */
[----:B---3--:R-:W-:Y:S05]  /*8910*/  @!P0 BRA `(.L_x_170) ;  /* 0xfffffffc00f08947 */ /* 0x008fea000383ffff */
[----:B------:R-:W-:Y:S05]  /*8920*/  BRA `(.L_x_86) ;  /* 0xffffffbc00f07947 */ /* 0x000fea000383ffff */
.L_x_90:
[----:B------:R-:W-:Y:S07]  /*8930*/  MOV R0, UR7 ;  /* 0x0000000700007c02 */ /* 0x000fee0008000f00 */
.L_x_171:
[----:B-1----:R1:W2:Y:S02]  /*8940*/  SYNCS.PHASECHK.TRANS64.TRYWAIT P2, [R0+URZ+0x138], R23 ;  /* 0x00013817000075a7 */ /* 0x0022a400080411ff */
[----:B--2---:R-:W-:Y:S05]  /*8950*/  @!P2 NANOSLEEP.SYNCS 0x989680 ;  /* 0x009896800000a95d */ /* 0x004fea0003900000 */
[----:B------:R-:W2:Y:S02]  /*8960*/  @!P2 SYNCS.PHASECHK.TRANS64 P2, [R0+URZ+0x138], R23 ;  /* 0x000138170000a5a7 */ /* 0x000ea400080410ff */
[----:B--2---:R-:W-:Y:S05]  /*8970*/  @!P2 BRA `(.L_x_171) ;  /* 0xfffffffc00f0a947 */ /* 0x004fea000383ffff */
[----:B------:R-:W-:Y:S05]  /*8980*/  BRA `(.L_x_172) ;  /* 0xffffffc000847947 */ /* 0x000fea000383ffff */
.L_x_93:
[----:B--2---:R2:W4:Y:S02]  /*8990*/  SYNCS.PHASECHK.TRANS64.TRYWAIT P0, [R0+URZ+0x150], R3 ;  /* 0x00015003000075a7 */ /* 0x00452400080011ff */
[----:B----4-:R-:W-:Y:S05]  /*89a0*/  @!P0 NANOSLEEP.SYNCS 0x989680 ;  /* 0x009896800000895d */ /* 0x010fea0003900000 */
[----:B------:R-:W4:Y:S02]  /*89b0*/  @!P0 SYNCS.PHASECHK.TRANS64 P0, [R0+URZ+0x150], R3 ;  /* 0x00015003000085a7 */ /* 0x000f2400080010ff */
[----:B----4-:R-:W-:Y:S05]  /*89c0*/  @!P0 BRA `(.L_x_93) ;  /* 0xfffffffc00f08947 */ /* 0x010fea000383ffff */
[----:B------:R-:W-:Y:S05]  /*89d0*/  BRA `(.L_x_173) ;  /* 0xffffffc800487947 */ /* 0x000fea000383ffff */
.L_x_99:
[----:B------:R-:W-:Y:S07]  /*89e0*/  MOV R0, UR44 ;  /* 0x0000002c00007c02 */ /* 0x000fee0008000f00 */
.L_x_174:
[----:B-1----:R1:W2:Y:S02]  /*89f0*/  SYNCS.PHASECHK.TRANS64.TRYWAIT P0, [R0+URZ+0x130], R3 ;  /* 0x00013003000075a7 */ /* 0x0022a400080011ff */
[----:B--2---:R-:W-:Y:S05]  /*8a00*/  @!P0 NANOSLEEP.SYNCS 0x989680 ;  /* 0x009896800000895d */ /* 0x004fea0003900000 */
[----:B------:R-:W2:Y:S02]  /*8a10*/  @!P0 SYNCS.PHASECHK.TRANS64 P0, [R0+URZ+0x130], R3 ;  /* 0x00013003000085a7 */ /* 0x000ea400080010ff */
[----:B--2---:R-:W-:Y:S05]  /*8a20*/  @!P0 BRA `(.L_x_174) ;  /* 0xfffffffc00f08947 */ /* 0x004fea000383ffff */
[----:B------:R-:W-:Y:S05]  /*8a30*/  BRA `(.L_x_98) ;  /* 0xffffffd000747947 */ /* 0x000fea000383ffff */
.L_x_101:
[----:B-1----:R-:W-:Y:S07]  /*8a40*/  MOV R3, UR50 ;  /* 0x0000003200037c02 */ /* 0x002fee0008000f00 */
.L_x_175:
[----:B-1----:R1:W3:Y:S02]  /*8a50*/  SYNCS.PHASECHK.TRANS64.TRYWAIT P0, [R3+URZ+0x170], R8 ;  /* 0x00017008030075a7 */ /* 0x0022e400080011ff */
[----:B---3--:R-:W-:Y:S05]  /*8a60*/  @!P0 NANOSLEEP.SYNCS 0x989680 ;  /* 0x009896800000895d */ /* 0x008fea0003900000 */
[----:B------:R-:W3:Y:S02]  /*8a70*/  @!P0 SYNCS.PHASECHK.TRANS64 P0, [R3+URZ+0x170], R8 ;  /* 0x00017008030085a7 */ /* 0x000ee400080010ff */
[----:B---3--:R-:W-:Y:S05]  /*8a80*/  @!P0 BRA `(.L_x_175) ;  /* 0xfffffffc00f08947 */ /* 0x008fea000383ffff */
[----:B------:R-:W-:Y:S05]  /*8a90*/  BRA `(.L_x_100) ;  /* 0xffffffd000f47947 */ /* 0x000fea000383ffff */
        .weak           $__internal_0_$__cuda_sm10x_tcgen05_guardrail_trap_col_being_dealloced_not_returned_by_alloc
        .type           $__internal_0_$__cuda_sm10x_tcgen05_guardrail_trap_col_being_dealloced_not_returned_by_alloc,@function
        .size           $__internal_0_$__cuda_sm10x_tcgen05_guardrail_trap_col_being_dealloced_not_returned_by_alloc,($__internal_1_$__cuda_sm10x_tcgen05_guardrail_trap_phase_invalid_during_alloc - $__internal_0_$__cuda_sm10x_tcgen05_guardrail_trap_col_being_dealloced_not_returned_by_alloc)
$__internal_0_$__cuda_sm10x_tcgen05_guardrail_trap_col_being_dealloced_not_returned_by_alloc:
[----:B------:R-:W-:Y:S05]  /*8aa0*/  BPT.TRAP 0x1 ;  /* 0x000000040000795c */ /* 0x000fea0000300000 */
[----:B------:R-:W-:-:S04]  /*8ab0*/  HFMA2 R3, -RZ, RZ, 0, 0 ;  /* 0x00000000ff037431 */ /* 0x000fc800000001ff */
[----:B------:R-:W-:Y:S05]  /*8ac0*/  RET.REL.NODEC R2 `(_ZN7cutlass13device_kernelINS_4gemm6kernel13GemmUniversalIN4cute5tupleIJiiiiEEENS1_10collective13CollectiveMmaINS1_35MainloopSm100TmaUmmaWarpSpecializedILi19ELi2ELi4ENS5_IJNS4_1CILi1EEESB_SB_EEEEENS5_IJNSA_ILi64EEENSA_ILi112EEESE_EEENS_12float_e4m3_tENS5_IJlSB_lEEESH_SI_NS4_8TiledMMAINS4_8MMA_AtomIJNS4_10MMA_TraitsINS4_19SM100_MMA_F8F6F4_SSEJSH_SH_fSE_SF_NS4_17integral_constantINS4_4UMMA5MajorELSP_0EEESQ_NSN_INSO_7ScaleInELSR_0EEESS_EEEEEENS4_6LayoutISC_NS5_IJNSA_ILi0EEESW_SW_EEEEENS5_IJNS4_10UnderscoreESZ_SZ_EEEEENS4_13SM90_TMA_LOADENS4_14ComposedLayoutINS4_7SwizzleILi2ELi4ELi3EEENS4_18smem_ptr_flag_bitsILi8EEENSV_INS5_IJNSA_ILi8EEESE_EEENS5_IJSE_SB_EEEEEEEvNS4_8identityES12_S1C_vS1D_EENS_8epilogue10collective18CollectiveEpilogueINS1F_23Sm100TmaWarpSpecializedILi1ELi1ELi56ELb0ELb0EEEJSG_NS5_IJNSV_ISE_SB_EENSV_ISF_SB_EEEEESH_SI_SH_SI_NS1F_6fusion15FusionCallbacksIS1J_NS1N_17LinearCombinationISH_fSH_fLNS_15FloatRoundStyleE2EEESG_S1M_JEEENS4_5SM1004TMEM4LOAD25SM100_TMEM_LOAD_16dp32b8xES12_NS13_INS14_ILi0ELi4ELi3EEES17_NSV_INS5_IJS18_NSA_ILi16EEEEEENS5_IJS1Y_SB_EEEEEEENS4_39AutoVectorizingCopyWithAssumedAlignmentILi128EEENS4_14SM90_TMA_STOREES22_S24_S24_EEEvvEEEEvNT_6ParamsE) ;  /* 0xffffff74024c7950 */ /* 0x000fea0003c3ffff */
        .weak           $__internal_1_$__cuda_sm10x_tcgen05_guardrail_trap_phase_invalid_during_alloc
        .type           $__internal_1_$__cuda_sm10x_tcgen05_guardrail_trap_phase_invalid_during_alloc,@function
        .size           $__internal_1_$__cuda_sm10x_tcgen05_guardrail_trap_phase_invalid_during_alloc,($__internal_2_$__cuda_sm10x_tcgen05_guardrail_trap_unallocated_columns_being_dealloced - $__internal_1_$__cuda_sm10x_tcgen05_guardrail_trap_phase_invalid_during_alloc)
$__internal_1_$__cuda_sm10x_tcgen05_guardrail_trap_phase_invalid_during_alloc:
[----:B------:R-:W-:Y:S05]  /*8ad0*/  BPT.TRAP 0x1 ;  /* 0x000000040000795c */ /* 0x000fea0000300000 */
[----:B------:R-:W-:-:S04]  /*8ae0*/  MOV R3, 0x0 ;  /* 0x0000000000037802 */ /* 0x000fc80000000f00 */
[----:B------:R-:W-:Y:S05]  /*8af0*/  RET.REL.NODEC R2 `(_ZN7cutlass13device_kernelINS_4gemm6kernel13GemmUniversalIN4cute5tupleIJiiiiEEENS1_10collective13CollectiveMmaINS1_35MainloopSm100TmaUmmaWarpSpecializedILi19ELi2ELi4ENS5_IJNS4_1CILi1EEESB_SB_EEEEENS5_IJNSA_ILi64EEENSA_ILi112EEESE_EEENS_12float_e4m3_tENS5_IJlSB_lEEESH_SI_NS4_8TiledMMAINS4_8MMA_AtomIJNS4_10MMA_TraitsINS4_19SM100_MMA_F8F6F4_SSEJSH_SH_fSE_SF_NS4_17integral_constantINS4_4UMMA5MajorELSP_0EEESQ_NSN_INSO_7ScaleInELSR_0EEESS_EEEEEENS4_6LayoutISC_NS5_IJNSA_ILi0EEESW_SW_EEEEENS5_IJNS4_10UnderscoreESZ_SZ_EEEEENS4_13SM90_TMA_LOADENS4_14ComposedLayoutINS4_7SwizzleILi2ELi4ELi3EEENS4_18smem_ptr_flag_bitsILi8EEENSV_INS5_IJNSA_ILi8EEESE_EEENS5_IJSE_SB_EEEEEEEvNS4_8identityES12_S1C_vS1D_EENS_8epilogue10collective18CollectiveEpilogueINS1F_23Sm100TmaWarpSpecializedILi1ELi1ELi56ELb0ELb0EEEJSG_NS5_IJNSV_ISE_SB_EENSV_ISF_SB_EEEEESH_SI_SH_SI_NS1F_6fusion15FusionCallbacksIS1J_NS1N_17LinearCombinationISH_fSH_fLNS_15FloatRoundStyleE2EEESG_S1M_JEEENS4_5SM1004TMEM4LOAD25SM100_TMEM_LOAD_16dp32b8xES12_NS13_INS14_ILi0ELi4ELi3EEES17_NSV_INS5_IJS18_NSA_ILi16EEEEEENS5_IJS1Y_SB_EEEEEEENS4_39AutoVectorizingCopyWithAssumedAlignmentILi128EEENS4_14SM90_TMA_STOREES22_S24_S24_EEEvvEEEEvNT_6ParamsE) ;  /* 0xffffff7402407950 */ /* 0x000fea0003c3ffff */
        .weak           $__internal_2_$__cuda_sm10x_tcgen05_guardrail_trap_unallocated_columns_being_dealloced
        .type           $__internal_2_$__cuda_sm10x_tcgen05_guardrail_trap_unallocated_columns_being_dealloced,@function
        .size           $__internal_2_$__cuda_sm10x_tcgen05_guardrail_trap_unallocated_columns_being_dealloced,(.L_x_177 - $__internal_2_$__cuda_sm10x_tcgen05_guardrail_trap_unallocated_columns_being_dealloced)
$__internal_2_$__cuda_sm10x_tcgen05_guardrail_trap_unallocated_columns_being_dealloced:
[----:B------:R-:W-:Y:S05]  /*8b00*/  BPT.TRAP 0x1 ;  /* 0x000000040000795c */ /* 0x000fea0000300000 */
[----:B------:R-:W-:-:S04]  /*8b10*/  HFMA2 R3, -RZ, RZ, 0, 0 ;  /* 0x00000000ff037431 */ /* 0x000fc800000001ff */
[----:B------:R-:W-:Y:S05]  /*8b20*/  RET.REL.NODEC R2 `(_ZN7cutlass13device_kernelINS_4gemm6kernel13GemmUniversalIN4cute5tupleIJiiiiEEENS1_10collective13CollectiveMmaINS1_35MainloopSm100TmaUmmaWarpSpecializedILi19ELi2ELi4ENS5_IJNS4_1CILi1EEESB_SB_EEEEENS5_IJNSA_ILi64EEENSA_ILi112EEESE_EEENS_12float_e4m3_tENS5_IJlSB_lEEESH_SI_NS4_8TiledMMAINS4_8MMA_AtomIJNS4_10MMA_TraitsINS4_19SM100_MMA_F8F6F4_SSEJSH_SH_fSE_SF_NS4_17integral_constantINS4_4UMMA5MajorELSP_0EEESQ_NSN_INSO_7ScaleInELSR_0EEESS_EEEEEENS4_6LayoutISC_NS5_IJNSA_ILi0EEESW_SW_EEEEENS5_IJNS4_10UnderscoreESZ_SZ_EEEEENS4_13SM90_TMA_LOADENS4_14ComposedLayoutINS4_7SwizzleILi2ELi4ELi3EEENS4_18smem_ptr_flag_bitsILi8EEENSV_INS5_IJNSA_ILi8EEESE_EEENS5_IJSE_SB_EEEEEEEvNS4_8identityES12_S1C_vS1D_EENS_8epilogue10collective18CollectiveEpilogueINS1F_23Sm100TmaWarpSpecializedILi1ELi1ELi56ELb0ELb0EEEJSG_NS5_IJNSV_ISE_SB_EENSV_ISF_SB_EEEEESH_SI_SH_SI_NS1F_6fusion15FusionCallbacksIS1J_NS1N_17LinearCombinationISH_fSH_fLNS_15FloatRoundStyleE2EEESG_S1M_JEEENS4_5SM1004TMEM4LOAD25SM100_TMEM_LOAD_16dp32b8xES12_NS13_INS14_ILi0ELi4ELi3EEES17_NSV_INS5_IJS18_NSA_ILi16EEEEEENS5_IJS1Y_SB_EEEEEEENS4_39AutoVectorizingCopyWithAssumedAlignmentILi128EEENS4_14SM90_TMA_STOREES22_S24_S24_EEEvvEEEEvNT_6ParamsE) ;  /* 0xffffff7402347950 */ /* 0x000fea0003c3ffff */
.L_x_176:
[----:B------:R-:W-:-:S00]  /*8b30*/  BRA `(.L_x_176) ;  /* 0xfffffffc00fc7947 */ /* 0x000fc0000383ffff */
[----:B------:R-:W-:-:S00]  /*8b40*/  NOP ;  /* 0x0000000000007918 */ /* 0x000fc00000000000 */
        /* <DEDUP_REMOVED lines=11> */
.L_x_177:


//--------------------- .nv.global.init           --------------------------
	.section	.nv.global.init,"aw",@progbits
.nv.global.init:
	.type		$str$26,@object
	.size		$str$26,($str$25 - $str$26)
$str$26:
        /*0000*/ 	.byte	0x2f, 0x74, 0x6d, 0x70, 0x2f, 0x63, 0x75, 0x74, 0x6c, 0x61, 0x73, 0x73, 0x5f, 0x73, 0x77, 0x65
        /*0010*/ 	.byte	0x65, 0x70, 0x5f, 0x73, 0x72, 0x63, 0x2f, 0x69, 0x6e, 0x63, 0x6c, 0x75, 0x64, 0x65, 0x2f, 0x63
        /*0020*/ 	.byte	0x75, 0x74, 0x65, 0x2f, 0x61, 0x74, 0x6f, 0x6d, 0x2f, 0x63, 0x6f, 0x70, 0x79, 0x5f, 0x74, 0x72
        /*0030*/ 	.byte	0x61, 0x69, 0x74, 0x73, 0x5f, 0x73, 0x6d, 0x31, 0x30, 0x30, 0x2e, 0x68, 0x70, 0x70, 0x00
	.type		$str$25,@object
	.size		$str$25,(__unnamed_1 - $str$25)
$str$25:
        /*003f*/ 	.byte	0x28, 0x28, 0x75, 0x69, 0x6e, 0x74, 0x33, 0x32, 0x5f, 0x74, 0x28, 0x74, 0x68, 0x72, 0x65, 0x61
        /*004f*/ 	.byte	0x64, 0x49, 0x64, 0x78, 0x2e, 0x78, 0x29, 0x20, 0x2f, 0x20, 0x33, 0x32, 0x29, 0x20, 0x25, 0x20
        /*005f*/ 	.byte	0x34, 0x29, 0x20, 0x3d, 0x3d, 0x20, 0x28, 0x28, 0x28, 0x74, 0x6d, 0x65, 0x6d, 0x5f, 0x61, 0x64
        /*006f*/ 	.byte	0x64, 0x72, 0x20, 0x3e, 0x3e, 0x20, 0x31, 0x36, 0x29, 0x20, 0x2f, 0x20, 0x33, 0x32, 0x29, 0x20
        /*007f*/ 	.byte	0x25, 0x20, 0x34, 0x29, 0x00
	.type		__unnamed_1,@object
	.size		__unnamed_1,(.L_1 - __unnamed_1)
__unnamed_1:
        /*0084*/ 	.byte	0x63, 0x6f, 0x6e, 0x73, 0x74, 0x65, 0x78, 0x70, 0x72, 0x20, 0x76, 0x6f, 0x69, 0x64, 0x20, 0x63
        /* <DEDUP_REMOVED lines=36> */
        /*02d4*/ 	.byte	0x3c, 0x30, 0x3e, 0x3e, 0x3e, 0x3e, 0x5d, 0x00
.L_1:


//--------------------- .nv.shared._ZN7cutlass13device_kernelINS_4gemm6kernel13GemmUniversalIN4cute5tupleIJiiiiEEENS1_10collective13CollectiveMmaINS1_35MainloopSm100TmaUmmaWarpSpecializedILi19ELi2ELi4ENS5_IJNS4_1CILi1EEESB_SB_EEEEENS5_IJNSA_ILi64EEENSA_ILi112EEESE_EEENS_12float_e4m3_tENS5_IJlSB_lEEESH_SI_NS4_8TiledMMAINS4_8MMA_AtomIJNS4_10MMA_TraitsINS4_19SM100_MMA_F8F6F4_SSEJSH_SH_fSE_SF_NS4_17integral_constantINS4_4UMMA5MajorELSP_0EEESQ_NSN_INSO_7ScaleInELSR_0EEESS_EEEEEENS4_6LayoutISC_NS5_IJNSA_ILi0EEESW_SW_EEEEENS5_IJNS4_10UnderscoreESZ_SZ_EEEEENS4_13SM90_TMA_LOADENS4_14ComposedLayoutINS4_7SwizzleILi2ELi4ELi3EEENS4_18smem_ptr_flag_bitsILi8EEENSV_INS5_IJNSA_ILi8EEESE_EEENS5_IJSE_SB_EEEEEEEvNS4_8identityES12_S1C_vS1D_EENS_8epilogue10collective18CollectiveEpilogueINS1F_23Sm100TmaWarpSpecializedILi1ELi1ELi56ELb0ELb0EEEJSG_NS5_IJNSV_ISE_SB_EENSV_ISF_SB_EEEEESH_SI_SH_SI_NS1F_6fusion15FusionCallbacksIS1J_NS1N_17LinearCombinationISH_fSH_fLNS_15FloatRoundStyleE2EEESG_S1M_JEEENS4_5SM1004TMEM4LOAD25SM100_TMEM_LOAD_16dp32b8xES12_NS13_INS14_ILi0ELi4ELi3EEES17_NSV_INS5_IJS18_NSA_ILi16EEEEEENS5_IJS1Y_SB_EEEEEEENS4_39AutoVectorizingCopyWithAssumedAlignmentILi128EEENS4_14SM90_TMA_STOREES22_S24_S24_EEEvvEEEEvNT_6ParamsE --------------------------
	.section	.nv.shared._ZN7cutlass13device_kernelINS_4gemm6kernel13GemmUniversalIN4cute5tupleIJiiiiEEENS1_10collective13CollectiveMmaINS1_35MainloopSm100TmaUmmaWarpSpecializedILi19ELi2ELi4ENS5_IJNS4_1CILi1EEESB_SB_EEEEENS5_IJNSA_ILi64EEENSA_ILi112EEESE_EEENS_12float_e4m3_tENS5_IJlSB_lEEESH_SI_NS4_8TiledMMAINS4_8MMA_AtomIJNS4_10MMA_TraitsINS4_19SM100_MMA_F8F6F4_SSEJSH_SH_fSE_SF_NS4_17integral_constantINS4_4UMMA5MajorELSP_0EEESQ_NSN_INSO_7ScaleInELSR_0EEESS_EEEEEENS4_6LayoutISC_NS5_IJNSA_ILi0EEESW_SW_EEEEENS5_IJNS4_10UnderscoreESZ_SZ_EEEEENS4_13SM90_TMA_LOADENS4_14ComposedLayoutINS4_7SwizzleILi2ELi4ELi3EEENS4_18smem_ptr_flag_bitsILi8EEENSV_INS5_IJNSA_ILi8EEESE_EEENS5_IJSE_SB_EEEEEEEvNS4_8identityES12_S1C_vS1D_EENS_8epilogue10collective18CollectiveEpilogueINS1F_23Sm100TmaWarpSpecializedILi1ELi1ELi56ELb0ELb0EEEJSG_NS5_IJNSV_ISE_SB_EENSV_ISF_SB_EEEEESH_SI_SH_SI_NS1F_6fusion15FusionCallbacksIS1J_NS1N_17LinearCombinationISH_fSH_fLNS_15FloatRoundStyleE2EEESG_S1M_JEEENS4_5SM1004TMEM4LOAD25SM100_TMEM_LOAD_16dp32b8xES12_NS13_INS14_ILi0ELi4ELi3EEES17_NSV_INS5_IJS18_NSA_ILi16EEEEEENS5_IJS1Y_SB_EEEEEEENS4_39AutoVectorizingCopyWithAssumedAlignmentILi128EEENS4_14SM90_TMA_STOREES22_S24_S24_EEEvvEEEEvNT_6ParamsE,"aw",@nobits
	.sectionflags	@""
	.align	16
	.zero		1024


//--------------------- .nv.shared.reserved.0     --------------------------
	.section	.nv.shared.reserved.0,"aw",@nobits
	.weak		__nv_reservedSMEM_offset_0_alias
	.size		__nv_reservedSMEM_offset_0_alias, 0, 64
	.other		__nv_reservedSMEM_offset_0_alias,@"STO_CUDA_RESERVED_SHARED STV_DEFAULT"
__nv_reservedSMEM_offset_0_alias:
	.zero		0
.nv.shared.reserved.0:
	.zero		64
	.weak		__nv_reservedSMEM_tcgen05_partition
	.type		__nv_reservedSMEM_tcgen05_partition,@object
	.size		__nv_reservedSMEM_tcgen05_partition,(.L_0 - __nv_reservedSMEM_tcgen05_partition)
__nv_reservedSMEM_tcgen05_partition:
	.zero		32
.L_0:


//--------------------- .nv.global                --------------------------
	.section	.nv.global,"aw",@nobits
.nv.global:
	.type		_ZN40_INTERNAL_04a387d4_4_k_cu_79a73c93_331474cute1_E,@object
	.size		_ZN40_INTERNAL_04a387d4_4_k_cu_79a73c93_331474cute1_E,(_ZN40_INTERNAL_04a387d4_4_k_cu_79a73c93_331474cuda3std3__45__cpo6cbeginE - _ZN40_INTERNAL_04a387d4_4_k_cu_79a73c93_331474cute1_E)
_ZN40_INTERNAL_04a387d4_4_k_cu_79a73c93_331474cute1_E:
	.zero		1
	.type		_ZN40_INTERNAL_04a387d4_4_k_cu_79a73c93_331474cuda3std3__45__cpo6cbeginE,@object
	.size		_ZN40_INTERNAL_04a387d4_4_k_cu_79a73c93_331474cuda3std3__45__cpo6cbeginE,(_ZN40_INTERNAL_04a387d4_4_k_cu_79a73c93_331474cuda3std3__48in_placeE - _ZN40_INTERNAL_04a387d4_4_k_cu_79a73c93_331474cuda3std3__45__cpo6cbeginE)
_ZN40_INTERNAL_04a387d4_4_k_cu_79a73c93_331474cuda3std3__45__cpo6cbeginE:
	.zero		1
	.type		_ZN40_INTERNAL_04a387d4_4_k_cu_79a73c93_331474cuda3std3__48in_placeE,@object
	.size		_ZN40_INTERNAL_04a387d4_4_k_cu_79a73c93_331474cuda3std3__48in_placeE,(_ZN40_INTERNAL_04a387d4_4_k_cu_79a73c93_331474cuda3std6ranges3__45__cpo9iter_moveE - _ZN40_INTERNAL_04a387d4_4_k_cu_79a73c93_331474cuda3std3__48in_placeE)
_ZN40_INTERNAL_04a387d4_4_k_cu_79a73c93_331474cuda3std3__48in_placeE:
	.zero		1
	.type		_ZN40_INTERNAL_04a387d4_4_k_cu_79a73c93_331474cuda3std6ranges3__45__cpo9iter_moveE,@object
	.size		_ZN40_INTERNAL_04a387d4_4_k_cu_79a73c93_331474cuda3std6ranges3__45__cpo9iter_moveE,(_ZN40_INTERNAL_04a387d4_4_k_cu_79a73c93_331474cuda3std3__45__cpo5beginE - _ZN40_INTERNAL_04a387d4_4_k_cu_79a73c93_331474cuda3std6ranges3__45__cpo9iter_moveE)
_ZN40_INTERNAL_04a387d4_4_k_cu_79a73c93_331474cuda3std6ranges3__45__cpo9iter_moveE:
	.zero		1
	.type		_ZN40_INTERNAL_04a387d4_4_k_cu_79a73c93_331474cuda3std3__45__cpo5beginE,@object
	.size		_ZN40_INTERNAL_04a387d4_4_k_cu_79a73c93_331474cuda3std3__45__cpo5beginE,(_ZN40_INTERNAL_04a387d4_4_k_cu_79a73c93_331474cuda3std3__442_GLOBAL__N__04a387d4_4_k_cu_79a73c93_331476ignoreE - _ZN40_INTERNAL_04a387d4_4_k_cu_79a73c93_331474cuda3std3__45__cpo5beginE)
_ZN40_INTERNAL_04a387d4_4_k_cu_79a73c93_331474cuda3std3__45__cpo5beginE:
	.zero		1
	.type		_ZN40_INTERNAL_04a387d4_4_k_cu_79a73c93_331474cuda3std3__442_GLOBAL__N__04a387d4_4_k_cu_79a73c93_331476ignoreE,@object
	.size		_ZN40_INTERNAL_04a387d4_4_k_cu_79a73c93_331474cuda3std3__442_GLOBAL__N__04a387d4_4_k_cu_79a73c93_331476ignoreE,(_ZN40_INTERNAL_04a387d4_4_k_cu_79a73c93_331474cute7productE - _ZN40_INTERNAL_04a387d4_4_k_cu_79a73c93_331474cuda3std3__442_GLOBAL__N__04a387d4_4_k_cu_79a73c93_331476ignoreE)
_ZN40_INTERNAL_04a387d4_4_k_cu_79a73c93_331474cuda3std3__442_GLOBAL__N__04a387d4_4_k_cu_79a73c93_331476ignoreE:
	.zero		1
	.type		_ZN40_INTERNAL_04a387d4_4_k_cu_79a73c93_331474cute7productE,@object
	.size		_ZN40_INTERNAL_04a387d4_4_k_cu_79a73c93_331474cute7productE,(_ZN40_INTERNAL_04a387d4_4_k_cu_79a73c93_331474cuda3std3__45__cpo3endE - _ZN40_INTERNAL_04a387d4_4_k_cu_79a73c93_331474cute7productE)
_ZN40_INTERNAL_04a387d4_4_k_cu_79a73c93_331474cute7productE:
	.zero		1
	.type		_ZN40_INTERNAL_04a387d4_4_k_cu_79a73c93_331474cuda3std3__45__cpo3endE,@object
	.size		_ZN40_INTERNAL_04a387d4_4_k_cu_79a73c93_331474cuda3std3__45__cpo3endE,(_ZN40_INTERNAL_04a387d4_4_k_cu_79a73c93_331474cuda3std3__419piecewise_constructE - _ZN40_INTERNAL_04a387d4_4_k_cu_79a73c93_331474cuda3std3__45__cpo3endE)
_ZN40_INTERNAL_04a387d4_4_k_cu_79a73c93_331474cuda3std3__45__cpo3endE:
	.zero		1
	.type		_ZN40_INTERNAL_04a387d4_4_k_cu_79a73c93_331474cuda3std3__419piecewise_constructE,@object
	.size		_ZN40_INTERNAL_04a387d4_4_k_cu_79a73c93_331474cuda3std3__419piecewise_constructE,(_ZN40_INTERNAL_04a387d4_4_k_cu_79a73c93_331474cuda3std3__45__cpo4cendE - _ZN40_INTERNAL_04a387d4_4_k_cu_79a73c93_331474cuda3std3__419piecewise_constructE)
_ZN40_INTERNAL_04a387d4_4_k_cu_79a73c93_331474cuda3std3__419piecewise_constructE:
	.zero		1
	.type		_ZN40_INTERNAL_04a387d4_4_k_cu_79a73c93_331474cuda3std3__45__cpo4cendE,@object
	.size		_ZN40_INTERNAL_04a387d4_4_k_cu_79a73c93_331474cuda3std3__45__cpo4cendE,(_ZN40_INTERNAL_04a387d4_4_k_cu_79a73c93_331474cuda3std6ranges3__45__cpo4swapE - _ZN40_INTERNAL_04a387d4_4_k_cu_79a73c93_331474cuda3std3__45__cpo4cendE)
_ZN40_INTERNAL_04a387d4_4_k_cu_79a73c93_331474cuda3std3__45__cpo4cendE:
	.zero		1
	.type		_ZN40_INTERNAL_04a387d4_4_k_cu_79a73c93_331474cuda3std6ranges3__45__cpo4swapE,@object
	.size		_ZN40_INTERNAL_04a387d4_4_k_cu_79a73c93_331474cuda3std6ranges3__45__cpo4swapE,(.L_9 - _ZN40_INTERNAL_04a387d4_4_k_cu_79a73c93_331474cuda3std6ranges3__45__cpo4swapE)
_ZN40_INTERNAL_04a387d4_4_k_cu_79a73c93_331474cuda3std6ranges3__45__cpo4swapE:
	.zero		1
.L_9:


//--------------------- .nv.constant0._ZN7cutlass13device_kernelINS_4gemm6kernel13GemmUniversalIN4cute5tupleIJiiiiEEENS1_10collective13CollectiveMmaINS1_35MainloopSm100TmaUmmaWarpSpecializedILi19ELi2ELi4ENS5_IJNS4_1CILi1EEESB_SB_EEEEENS5_IJNSA_ILi64EEENSA_ILi112EEESE_EEENS_12float_e4m3_tENS5_IJlSB_lEEESH_SI_NS4_8TiledMMAINS4_8MMA_AtomIJNS4_10MMA_TraitsINS4_19SM100_MMA_F8F6F4_SSEJSH_SH_fSE_SF_NS4_17integral_constantINS4_4UMMA5MajorELSP_0EEESQ_NSN_INSO_7ScaleInELSR_0EEESS_EEEEEENS4_6LayoutISC_NS5_IJNSA_ILi0EEESW_SW_EEEEENS5_IJNS4_10UnderscoreESZ_SZ_EEEEENS4_13SM90_TMA_LOADENS4_14ComposedLayoutINS4_7SwizzleILi2ELi4ELi3EEENS4_18smem_ptr_flag_bitsILi8EEENSV_INS5_IJNSA_ILi8EEESE_EEENS5_IJSE_SB_EEEEEEEvNS4_8identityES12_S1C_vS1D_EENS_8epilogue10collective18CollectiveEpilogueINS1F_23Sm100TmaWarpSpecializedILi1ELi1ELi56ELb0ELb0EEEJSG_NS5_IJNSV_ISE_SB_EENSV_ISF_SB_EEEEESH_SI_SH_SI_NS1F_6fusion15FusionCallbacksIS1J_NS1N_17LinearCombinationISH_fSH_fLNS_15FloatRoundStyleE2EEESG_S1M_JEEENS4_5SM1004TMEM4LOAD25SM100_TMEM_LOAD_16dp32b8xES12_NS13_INS14_ILi0ELi4ELi3EEES17_NSV_INS5_IJS18_NSA_ILi16EEEEEENS5_IJS1Y_SB_EEEEEEENS4_39AutoVectorizingCopyWithAssumedAlignmentILi128EEENS4_14SM90_TMA_STOREES22_S24_S24_EEEvvEEEEvNT_6ParamsE --------------------------
	.section	.nv.constant0._ZN7cutlass13device_kernelINS_4gemm6kernel13GemmUniversalIN4cute5tupleIJiiiiEEENS1_10collective13CollectiveMmaINS1_35MainloopSm100TmaUmmaWarpSpecializedILi19ELi2ELi4ENS5_IJNS4_1CILi1EEESB_SB_EEEEENS5_IJNSA_ILi64EEENSA_ILi112EEESE_EEENS_12float_e4m3_tENS5_IJlSB_lEEESH_SI_NS4_8TiledMMAINS4_8MMA_AtomIJNS4_10MMA_TraitsINS4_19SM100_MMA_F8F6F4_SSEJSH_SH_fSE_SF_NS4_17integral_constantINS4_4UMMA5MajorELSP_0EEESQ_NSN_INSO_7ScaleInELSR_0EEESS_EEEEEENS4_6LayoutISC_NS5_IJNSA_ILi0EEESW_SW_EEEEENS5_IJNS4_10UnderscoreESZ_SZ_EEEEENS4_13SM90_TMA_LOADENS4_14ComposedLayoutINS4_7SwizzleILi2ELi4ELi3EEENS4_18smem_ptr_flag_bitsILi8EEENSV_INS5_IJNSA_ILi8EEESE_EEENS5_IJSE_SB_EEEEEEEvNS4_8identityES12_S1C_vS1D_EENS_8epilogue10collective18CollectiveEpilogueINS1F_23Sm100TmaWarpSpecializedILi1ELi1ELi56ELb0ELb0EEEJSG_NS5_IJNSV_ISE_SB_EENSV_ISF_SB_EEEEESH_SI_SH_SI_NS1F_6fusion15FusionCallbacksIS1J_NS1N_17LinearCombinationISH_fSH_fLNS_15FloatRoundStyleE2EEESG_S1M_JEEENS4_5SM1004TMEM4LOAD25SM100_TMEM_LOAD_16dp32b8xES12_NS13_INS14_ILi0ELi4ELi3EEES17_NSV_INS5_IJS18_NSA_ILi16EEEEEENS5_IJS1Y_SB_EEEEEEENS4_39AutoVectorizingCopyWithAssumedAlignmentILi128EEENS4_14SM90_TMA_STOREES22_S24_S24_EEEvvEEEEvNT_6ParamsE,"a",@progbits
	.sectionflags	@""
	.align	4
.nv.constant0._ZN7cutlass13device_kernelINS_4gemm6kernel13GemmUniversalIN4cute5tupleIJiiiiEEENS1_10collective13CollectiveMmaINS1_35MainloopSm100TmaUmmaWarpSpecializedILi19ELi2ELi4ENS5_IJNS4_1CILi1EEESB_SB_EEEEENS5_IJNSA_ILi64EEENSA_ILi112EEESE_EEENS_12float_e4m3_tENS5_IJlSB_lEEESH_SI_NS4_8TiledMMAINS4_8MMA_AtomIJNS4_10MMA_TraitsINS4_19SM100_MMA_F8F6F4_SSEJSH_SH_fSE_SF_NS4_17integral_constantINS4_4UMMA5MajorELSP_0EEESQ_NSN_INSO_7ScaleInELSR_0EEESS_EEEEEENS4_6LayoutISC_NS5_IJNSA_ILi0EEESW_SW_EEEEENS5_IJNS4_10UnderscoreESZ_SZ_EEEEENS4_13SM90_TMA_LOADENS4_14ComposedLayoutINS4_7SwizzleILi2ELi4ELi3EEENS4_18smem_ptr_flag_bitsILi8EEENSV_INS5_IJNSA_ILi8EEESE_EEENS5_IJSE_SB_EEEEEEEvNS4_8identityES12_S1C_vS1D_EENS_8epilogue10collective18CollectiveEpilogueINS1F_23Sm100TmaWarpSpecializedILi1ELi1ELi56ELb0ELb0EEEJSG_NS5_IJNSV_ISE_SB_EENSV_ISF_SB_EEEEESH_SI_SH_SI_NS1F_6fusion15FusionCallbacksIS1J_NS1N_17LinearCombinationISH_fSH_fLNS_15FloatRoundStyleE2EEESG_S1M_JEEENS4_5SM1004TMEM4LOAD25SM100_TMEM_LOAD_16dp32b8xES12_NS13_INS14_ILi0ELi4ELi3EEES17_NSV_INS5_IJS18_NSA_ILi16EEEEEENS5_IJS1Y_SB_EEEEEEENS4_39AutoVectorizingCopyWithAssumedAlignmentILi128EEENS4_14SM90_TMA_STOREES22_S24_S24_EEEvvEEEEvNT_6ParamsE:
	.zero		2944


//--------------------- SYMBOLS --------------------------

	.type		.nv.reservedSmem.offset0,@object
	.size		.nv.reservedSmem.offset0,0x4
	.type		.nv.reservedSmem.cap,@object
	.size		.nv.reservedSmem.cap,0x4
	.type		__assertfail,@function
